//
// Generated by NVIDIA NVVM Compiler
//
// Compiler Build ID: CL-36424714
// Cuda compilation tools, release 13.0, V13.0.88
// Based on NVVM 20.0.0
//

.version 9.0
.target sm_100
.address_size 64

	// .globl	_Z7avg_divPft
// _ZZ16parallel_col_sumILt64ELt8ELt64EEvPKiPfS2_tE4tile has been demoted
// _ZZ16parallel_col_sumILt64ELt8ELt64EEvPKiPfS2_tE10tile_accum has been demoted

.visible .entry _Z7avg_divPft(
	.param .u64 .ptr .align 1 _Z7avg_divPft_param_0,
	.param .u16 _Z7avg_divPft_param_1
)
{
	.reg .b16 	%rs<2>;
	.reg .b32 	%r<5>;
	.reg .b32 	%f<4>;
	.reg .b64 	%rd<5>;

	ld.param.u64 	%rd1, [_Z7avg_divPft_param_0];
	ld.param.u16 	%rs1, [_Z7avg_divPft_param_1];
	cvta.to.global.u64 	%rd2, %rd1;
	mov.u32 	%r1, %ctaid.x;
	mov.u32 	%r2, %ntid.x;
	mov.u32 	%r3, %tid.x;
	mad.lo.s32 	%r4, %r1, %r2, %r3;
	mul.wide.u32 	%rd3, %r4, 4;
	add.s64 	%rd4, %rd2, %rd3;
	ld.global.f32 	%f1, [%rd4];
	cvt.rn.f32.u16 	%f2, %rs1;
	div.rn.f32 	%f3, %f1, %f2;
	st.global.f32 	[%rd4], %f3;
	ret;

}
	// .globl	_Z7col_sumPKiPfii
.visible .entry _Z7col_sumPKiPfii(
	.param .u64 .ptr .align 1 _Z7col_sumPKiPfii_param_0,
	.param .u64 .ptr .align 1 _Z7col_sumPKiPfii_param_1,
	.param .u32 _Z7col_sumPKiPfii_param_2,
	.param .u32 _Z7col_sumPKiPfii_param_3
)
{
	.reg .pred 	%p<10>;
	.reg .b32 	%r<118>;
	.reg .b32 	%f<7>;
	.reg .b64 	%rd<43>;

	ld.param.u64 	%rd3, [_Z7col_sumPKiPfii_param_0];
	ld.param.u64 	%rd2, [_Z7col_sumPKiPfii_param_1];
	ld.param.u32 	%r36, [_Z7col_sumPKiPfii_param_2];
	ld.param.u32 	%r37, [_Z7col_sumPKiPfii_param_3];
	cvta.to.global.u64 	%rd1, %rd3;
	mov.u32 	%r38, %ctaid.x;
	mov.u32 	%r39, %ntid.x;
	mov.u32 	%r40, %tid.x;
	mad.lo.s32 	%r1, %r38, %r39, %r40;
	setp.lt.s32 	%p1, %r36, 1;
	mov.f32 	%f6, 0f00000000;
	@%p1 bra 	$L__BB1_14;
	and.b32  	%r2, %r36, 15;
	setp.lt.u32 	%p2, %r36, 16;
	mov.b32 	%r109, 0;
	mov.u32 	%r117, %r109;
	@%p2 bra 	$L__BB1_4;
	and.b32  	%r109, %r36, 2147483632;
	neg.s32 	%r103, %r109;
	shl.b32 	%r5, %r37, 4;
	mov.b32 	%r117, 0;
	mul.wide.s32 	%rd6, %r37, 4;
	mov.u32 	%r102, %r1;
$L__BB1_3:
	.pragma "nounroll";
	mul.wide.s32 	%rd4, %r102, 4;
	add.s64 	%rd5, %rd1, %rd4;
	ld.global.u32 	%r44, [%rd5];
	add.s32 	%r45, %r44, %r117;
	add.s64 	%rd7, %rd5, %rd6;
	ld.global.u32 	%r46, [%rd7];
	add.s32 	%r47, %r46, %r45;
	add.s64 	%rd8, %rd7, %rd6;
	ld.global.u32 	%r48, [%rd8];
	add.s32 	%r49, %r48, %r47;
	add.s64 	%rd9, %rd8, %rd6;
	ld.global.u32 	%r50, [%rd9];
	add.s32 	%r51, %r50, %r49;
	add.s64 	%rd10, %rd9, %rd6;
	ld.global.u32 	%r52, [%rd10];
	add.s32 	%r53, %r52, %r51;
	add.s64 	%rd11, %rd10, %rd6;
	ld.global.u32 	%r54, [%rd11];
	add.s32 	%r55, %r54, %r53;
	add.s64 	%rd12, %rd11, %rd6;
	ld.global.u32 	%r56, [%rd12];
	add.s32 	%r57, %r56, %r55;
	add.s64 	%rd13, %rd12, %rd6;
	ld.global.u32 	%r58, [%rd13];
	add.s32 	%r59, %r58, %r57;
	add.s64 	%rd14, %rd13, %rd6;
	ld.global.u32 	%r60, [%rd14];
	add.s32 	%r61, %r60, %r59;
	add.s64 	%rd15, %rd14, %rd6;
	ld.global.u32 	%r62, [%rd15];
	add.s32 	%r63, %r62, %r61;
	add.s64 	%rd16, %rd15, %rd6;
	ld.global.u32 	%r64, [%rd16];
	add.s32 	%r65, %r64, %r63;
	add.s64 	%rd17, %rd16, %rd6;
	ld.global.u32 	%r66, [%rd17];
	add.s32 	%r67, %r66, %r65;
	add.s64 	%rd18, %rd17, %rd6;
	ld.global.u32 	%r68, [%rd18];
	add.s32 	%r69, %r68, %r67;
	add.s64 	%rd19, %rd18, %rd6;
	ld.global.u32 	%r70, [%rd19];
	add.s32 	%r71, %r70, %r69;
	add.s64 	%rd20, %rd19, %rd6;
	ld.global.u32 	%r72, [%rd20];
	add.s32 	%r73, %r72, %r71;
	add.s64 	%rd21, %rd20, %rd6;
	ld.global.u32 	%r74, [%rd21];
	add.s32 	%r117, %r74, %r73;
	add.s32 	%r103, %r103, 16;
	add.s32 	%r102, %r102, %r5;
	setp.ne.s32 	%p3, %r103, 0;
	@%p3 bra 	$L__BB1_3;
$L__BB1_4:
	setp.eq.s32 	%p4, %r2, 0;
	@%p4 bra 	$L__BB1_13;
	and.b32  	%r15, %r36, 7;
	setp.lt.u32 	%p5, %r2, 8;
	@%p5 bra 	$L__BB1_7;
	mad.lo.s32 	%r76, %r109, %r37, %r1;
	mul.wide.s32 	%rd22, %r76, 4;
	add.s64 	%rd23, %rd1, %rd22;
	ld.global.u32 	%r77, [%rd23];
	add.s32 	%r78, %r77, %r117;
	mul.wide.s32 	%rd24, %r37, 4;
	add.s64 	%rd25, %rd23, %rd24;
	ld.global.u32 	%r79, [%rd25];
	add.s32 	%r80, %r79, %r78;
	add.s64 	%rd26, %rd25, %rd24;
	ld.global.u32 	%r81, [%rd26];
	add.s32 	%r82, %r81, %r80;
	add.s64 	%rd27, %rd26, %rd24;
	ld.global.u32 	%r83, [%rd27];
	add.s32 	%r84, %r83, %r82;
	add.s64 	%rd28, %rd27, %rd24;
	ld.global.u32 	%r85, [%rd28];
	add.s32 	%r86, %r85, %r84;
	add.s64 	%rd29, %rd28, %rd24;
	ld.global.u32 	%r87, [%rd29];
	add.s32 	%r88, %r87, %r86;
	add.s64 	%rd30, %rd29, %rd24;
	ld.global.u32 	%r89, [%rd30];
	add.s32 	%r90, %r89, %r88;
	add.s64 	%rd31, %rd30, %rd24;
	ld.global.u32 	%r91, [%rd31];
	add.s32 	%r117, %r91, %r90;
	add.s32 	%r109, %r109, 8;
$L__BB1_7:
	setp.eq.s32 	%p6, %r15, 0;
	@%p6 bra 	$L__BB1_13;
	and.b32  	%r21, %r36, 3;
	setp.lt.u32 	%p7, %r15, 4;
	@%p7 bra 	$L__BB1_10;
	mad.lo.s32 	%r93, %r109, %r37, %r1;
	mul.wide.s32 	%rd32, %r93, 4;
	add.s64 	%rd33, %rd1, %rd32;
	ld.global.u32 	%r94, [%rd33];
	add.s32 	%r95, %r94, %r117;
	mul.wide.s32 	%rd34, %r37, 4;
	add.s64 	%rd35, %rd33, %rd34;
	ld.global.u32 	%r96, [%rd35];
	add.s32 	%r97, %r96, %r95;
	add.s64 	%rd36, %rd35, %rd34;
	ld.global.u32 	%r98, [%rd36];
	add.s32 	%r99, %r98, %r97;
	add.s64 	%rd37, %rd36, %rd34;
	ld.global.u32 	%r100, [%rd37];
	add.s32 	%r117, %r100, %r99;
	add.s32 	%r109, %r109, 4;
$L__BB1_10:
	setp.eq.s32 	%p8, %r21, 0;
	@%p8 bra 	$L__BB1_13;
	mad.lo.s32 	%r115, %r109, %r37, %r1;
	neg.s32 	%r114, %r21;
$L__BB1_12:
	.pragma "nounroll";
	mul.wide.s32 	%rd38, %r115, 4;
	add.s64 	%rd39, %rd1, %rd38;
	ld.global.u32 	%r101, [%rd39];
	add.s32 	%r117, %r101, %r117;
	add.s32 	%r115, %r115, %r37;
	add.s32 	%r114, %r114, 1;
	setp.ne.s32 	%p9, %r114, 0;
	@%p9 bra 	$L__BB1_12;
$L__BB1_13:
	cvt.rn.f32.s32 	%f6, %r117;
$L__BB1_14:
	cvta.to.global.u64 	%rd40, %rd2;
	cvt.rn.f32.s32 	%f4, %r36;
	div.rn.f32 	%f5, %f6, %f4;
	mul.wide.s32 	%rd41, %r1, 4;
	add.s64 	%rd42, %rd40, %rd41;
	st.global.f32 	[%rd42], %f5;
	ret;

}
	// .globl	_Z7row_sumPKiPfi
.visible .entry _Z7row_sumPKiPfi(
	.param .u64 .ptr .align 1 _Z7row_sumPKiPfi_param_0,
	.param .u64 .ptr .align 1 _Z7row_sumPKiPfi_param_1,
	.param .u32 _Z7row_sumPKiPfi_param_2
)
{
	.reg .pred 	%p<10>;
	.reg .b32 	%r<117>;
	.reg .b32 	%f<7>;
	.reg .b64 	%rd<16>;

	ld.param.u64 	%rd4, [_Z7row_sumPKiPfi_param_0];
	ld.param.u64 	%rd3, [_Z7row_sumPKiPfi_param_1];
	ld.param.u32 	%r36, [_Z7row_sumPKiPfi_param_2];
	cvta.to.global.u64 	%rd1, %rd4;
	mov.u32 	%r37, %ctaid.x;
	mov.u32 	%r38, %ntid.x;
	mov.u32 	%r39, %tid.x;
	mad.lo.s32 	%r1, %r37, %r38, %r39;
	setp.lt.s32 	%p1, %r36, 1;
	mov.f32 	%f6, 0f00000000;
	@%p1 bra 	$L__BB2_14;
	mul.lo.s32 	%r2, %r36, %r1;
	and.b32  	%r3, %r36, 15;
	setp.lt.u32 	%p2, %r36, 16;
	mov.b32 	%r108, 0;
	mov.u32 	%r116, %r108;
	@%p2 bra 	$L__BB2_4;
	and.b32  	%r108, %r36, 2147483632;
	neg.s32 	%r102, %r108;
	add.s64 	%rd2, %rd1, 32;
	mov.b32 	%r116, 0;
	mov.u32 	%r101, %r2;
$L__BB2_3:
	.pragma "nounroll";
	mul.wide.s32 	%rd5, %r101, 4;
	add.s64 	%rd6, %rd2, %rd5;
	ld.global.u32 	%r43, [%rd6+-32];
	add.s32 	%r44, %r43, %r116;
	ld.global.u32 	%r45, [%rd6+-28];
	add.s32 	%r46, %r45, %r44;
	ld.global.u32 	%r47, [%rd6+-24];
	add.s32 	%r48, %r47, %r46;
	ld.global.u32 	%r49, [%rd6+-20];
	add.s32 	%r50, %r49, %r48;
	ld.global.u32 	%r51, [%rd6+-16];
	add.s32 	%r52, %r51, %r50;
	ld.global.u32 	%r53, [%rd6+-12];
	add.s32 	%r54, %r53, %r52;
	ld.global.u32 	%r55, [%rd6+-8];
	add.s32 	%r56, %r55, %r54;
	ld.global.u32 	%r57, [%rd6+-4];
	add.s32 	%r58, %r57, %r56;
	ld.global.u32 	%r59, [%rd6];
	add.s32 	%r60, %r59, %r58;
	ld.global.u32 	%r61, [%rd6+4];
	add.s32 	%r62, %r61, %r60;
	ld.global.u32 	%r63, [%rd6+8];
	add.s32 	%r64, %r63, %r62;
	ld.global.u32 	%r65, [%rd6+12];
	add.s32 	%r66, %r65, %r64;
	ld.global.u32 	%r67, [%rd6+16];
	add.s32 	%r68, %r67, %r66;
	ld.global.u32 	%r69, [%rd6+20];
	add.s32 	%r70, %r69, %r68;
	ld.global.u32 	%r71, [%rd6+24];
	add.s32 	%r72, %r71, %r70;
	ld.global.u32 	%r73, [%rd6+28];
	add.s32 	%r116, %r73, %r72;
	add.s32 	%r102, %r102, 16;
	add.s32 	%r101, %r101, 16;
	setp.ne.s32 	%p3, %r102, 0;
	@%p3 bra 	$L__BB2_3;
$L__BB2_4:
	setp.eq.s32 	%p4, %r3, 0;
	@%p4 bra 	$L__BB2_13;
	and.b32  	%r15, %r36, 7;
	setp.lt.u32 	%p5, %r3, 8;
	@%p5 bra 	$L__BB2_7;
	add.s32 	%r75, %r108, %r2;
	mul.wide.s32 	%rd7, %r75, 4;
	add.s64 	%rd8, %rd1, %rd7;
	ld.global.u32 	%r76, [%rd8];
	add.s32 	%r77, %r76, %r116;
	ld.global.u32 	%r78, [%rd8+4];
	add.s32 	%r79, %r78, %r77;
	ld.global.u32 	%r80, [%rd8+8];
	add.s32 	%r81, %r80, %r79;
	ld.global.u32 	%r82, [%rd8+12];
	add.s32 	%r83, %r82, %r81;
	ld.global.u32 	%r84, [%rd8+16];
	add.s32 	%r85, %r84, %r83;
	ld.global.u32 	%r86, [%rd8+20];
	add.s32 	%r87, %r86, %r85;
	ld.global.u32 	%r88, [%rd8+24];
	add.s32 	%r89, %r88, %r87;
	ld.global.u32 	%r90, [%rd8+28];
	add.s32 	%r116, %r90, %r89;
	add.s32 	%r108, %r108, 8;
$L__BB2_7:
	setp.eq.s32 	%p6, %r15, 0;
	@%p6 bra 	$L__BB2_13;
	and.b32  	%r21, %r36, 3;
	setp.lt.u32 	%p7, %r15, 4;
	@%p7 bra 	$L__BB2_10;
	add.s32 	%r92, %r108, %r2;
	mul.wide.s32 	%rd9, %r92, 4;
	add.s64 	%rd10, %rd1, %rd9;
	ld.global.u32 	%r93, [%rd10];
	add.s32 	%r94, %r93, %r116;
	ld.global.u32 	%r95, [%rd10+4];
	add.s32 	%r96, %r95, %r94;
	ld.global.u32 	%r97, [%rd10+8];
	add.s32 	%r98, %r97, %r96;
	ld.global.u32 	%r99, [%rd10+12];
	add.s32 	%r116, %r99, %r98;
	add.s32 	%r108, %r108, 4;
$L__BB2_10:
	setp.eq.s32 	%p8, %r21, 0;
	@%p8 bra 	$L__BB2_13;
	add.s32 	%r114, %r108, %r2;
	neg.s32 	%r113, %r21;
$L__BB2_12:
	.pragma "nounroll";
	mul.wide.s32 	%rd11, %r114, 4;
	add.s64 	%rd12, %rd1, %rd11;
	ld.global.u32 	%r100, [%rd12];
	add.s32 	%r116, %r100, %r116;
	add.s32 	%r114, %r114, 1;
	add.s32 	%r113, %r113, 1;
	setp.ne.s32 	%p9, %r113, 0;
	@%p9 bra 	$L__BB2_12;
$L__BB2_13:
	cvt.rn.f32.s32 	%f6, %r116;
$L__BB2_14:
	cvta.to.global.u64 	%rd13, %rd3;
	cvt.rn.f32.s32 	%f4, %r36;
	div.rn.f32 	%f5, %f6, %f4;
	mul.wide.s32 	%rd14, %r1, 4;
	add.s64 	%rd15, %rd13, %rd14;
	st.global.f32 	[%rd15], %f5;
	ret;

}
	// .globl	_Z16parallel_col_sumILt64ELt8ELt64EEvPKiPfS2_t
.visible .entry _Z16parallel_col_sumILt64ELt8ELt64EEvPKiPfS2_t(
	.param .u64 .ptr .align 1 _Z16parallel_col_sumILt64ELt8ELt64EEvPKiPfS2_t_param_0,
	.param .u64 .ptr .align 1 _Z16parallel_col_sumILt64ELt8ELt64EEvPKiPfS2_t_param_1,
	.param .u64 .ptr .align 1 _Z16parallel_col_sumILt64ELt8ELt64EEvPKiPfS2_t_param_2,
	.param .u16 _Z16parallel_col_sumILt64ELt8ELt64EEvPKiPfS2_t_param_3
)
{
	.reg .pred 	%p<3>;
	.reg .b16 	%rs<48>;
	.reg .b32 	%r<29>;
	.reg .b32 	%f<19>;
	.reg .b64 	%rd<16>;
	// demoted variable
	.shared .align 2 .b8 _ZZ16parallel_col_sumILt64ELt8ELt64EEvPKiPfS2_tE4tile[1024];
	// demoted variable
	.shared .align 4 .u32 _ZZ16parallel_col_sumILt64ELt8ELt64EEvPKiPfS2_tE10tile_accum;
	ld.param.u64 	%rd4, [_Z16parallel_col_sumILt64ELt8ELt64EEvPKiPfS2_t_param_0];
	ld.param.u64 	%rd5, [_Z16parallel_col_sumILt64ELt8ELt64EEvPKiPfS2_t_param_1];
	ld.param.u64 	%rd3, [_Z16parallel_col_sumILt64ELt8ELt64EEvPKiPfS2_t_param_2];
	ld.param.u16 	%r4, [_Z16parallel_col_sumILt64ELt8ELt64EEvPKiPfS2_t_param_3];
	cvta.to.global.u64 	%rd1, %rd4;
	cvta.to.global.u64 	%rd2, %rd5;
	mov.u32 	%r1, %tid.x;
	mov.u32 	%r9, %ctaid.y;
	cvt.u16.u32 	%rs22, %r9;
	shl.b16 	%rs47, %rs22, 6;
	mov.u32 	%r10, %ctaid.x;
	cvt.u16.u32 	%rs23, %r10;
	shl.b16 	%rs2, %rs23, 9;
	cvt.u32.u16 	%r28, %rs47;
	add.s32 	%r3, %r28, 64;
	cvt.u32.u16 	%r11, %rs2;
	add.s32 	%r5, %r1, %r11;
	shl.b32 	%r12, %r1, 1;
	mov.u32 	%r13, _ZZ16parallel_col_sumILt64ELt8ELt64EEvPKiPfS2_tE4tile;
	add.s32 	%r6, %r13, %r12;
	mov.b16 	%rs39, 0;
	mov.u16 	%rs40, %rs39;
	mov.u16 	%rs41, %rs39;
	mov.u16 	%rs42, %rs39;
	mov.u16 	%rs43, %rs39;
	mov.u16 	%rs44, %rs39;
	mov.u16 	%rs45, %rs39;
	mov.u16 	%rs46, %rs39;
$L__BB3_1:
	setp.ne.s32 	%p1, %r1, 0;
	mad.lo.s32 	%r14, %r28, %r4, %r5;
	mul.wide.u32 	%rd6, %r14, 4;
	add.s64 	%rd7, %rd1, %rd6;
	ld.global.u32 	%r15, [%rd7];
	st.shared.u16 	[%r6], %r15;
	ld.global.u32 	%r16, [%rd7+256];
	st.shared.u16 	[%r6+128], %r16;
	ld.global.u32 	%r17, [%rd7+512];
	st.shared.u16 	[%r6+256], %r17;
	ld.global.u32 	%r18, [%rd7+768];
	st.shared.u16 	[%r6+384], %r18;
	ld.global.u32 	%r19, [%rd7+1024];
	st.shared.u16 	[%r6+512], %r19;
	ld.global.u32 	%r20, [%rd7+1280];
	st.shared.u16 	[%r6+640], %r20;
	ld.global.u32 	%r21, [%rd7+1536];
	st.shared.u16 	[%r6+768], %r21;
	ld.global.u32 	%r22, [%rd7+1792];
	st.shared.u16 	[%r6+896], %r22;
	mov.b32 	%r23, 0;
	st.shared.u32 	[_ZZ16parallel_col_sumILt64ELt8ELt64EEvPKiPfS2_tE10tile_accum], %r23;
	bar.sync 	0;
	ld.shared.u16 	%rs24, [%r6];
	add.s16 	%rs46, %rs46, %rs24;
	ld.shared.u16 	%rs25, [%r6+128];
	add.s16 	%rs26, %rs25, %rs24;
	add.s16 	%rs45, %rs45, %rs25;
	ld.shared.u16 	%rs27, [%r6+256];
	add.s16 	%rs28, %rs27, %rs26;
	add.s16 	%rs44, %rs44, %rs27;
	ld.shared.u16 	%rs29, [%r6+384];
	add.s16 	%rs30, %rs29, %rs28;
	add.s16 	%rs43, %rs43, %rs29;
	ld.shared.u16 	%rs31, [%r6+512];
	add.s16 	%rs32, %rs31, %rs30;
	add.s16 	%rs42, %rs42, %rs31;
	ld.shared.u16 	%rs33, [%r6+640];
	add.s16 	%rs34, %rs33, %rs32;
	add.s16 	%rs41, %rs41, %rs33;
	ld.shared.u16 	%rs35, [%r6+768];
	add.s16 	%rs36, %rs35, %rs34;
	add.s16 	%rs40, %rs40, %rs35;
	ld.shared.u16 	%rs37, [%r6+896];
	add.s16 	%rs38, %rs37, %rs36;
	add.s16 	%rs39, %rs39, %rs37;
	cvt.u32.u16 	%r24, %rs38;
	atom.shared.add.u32 	%r25, [_ZZ16parallel_col_sumILt64ELt8ELt64EEvPKiPfS2_tE10tile_accum], %r24;
	bar.sync 	0;
	@%p1 bra 	$L__BB3_3;
	cvt.u32.u16 	%r26, %rs47;
	mul.wide.u32 	%rd8, %r26, 4;
	add.s64 	%rd9, %rd2, %rd8;
	ld.shared.u32 	%r27, [_ZZ16parallel_col_sumILt64ELt8ELt64EEvPKiPfS2_tE10tile_accum];
	cvt.rn.f32.s32 	%f1, %r27;
	atom.global.add.f32 	%f2, [%rd9], %f1;
$L__BB3_3:
	add.s16 	%rs47, %rs47, 1;
	cvt.u32.u16 	%r28, %rs47;
	setp.gt.u32 	%p2, %r3, %r28;
	@%p2 bra 	$L__BB3_1;
	cvt.u64.u32 	%rd10, %r1;
	cvta.to.global.u64 	%rd11, %rd3;
	cvt.u64.u16 	%rd12, %rs2;
	add.s64 	%rd13, %rd12, %rd10;
	shl.b64 	%rd14, %rd13, 2;
	add.s64 	%rd15, %rd11, %rd14;
	cvt.rn.f32.u16 	%f3, %rs46;
	atom.global.add.f32 	%f4, [%rd15], %f3;
	cvt.rn.f32.u16 	%f5, %rs45;
	atom.global.add.f32 	%f6, [%rd15+256], %f5;
	cvt.rn.f32.u16 	%f7, %rs44;
	atom.global.add.f32 	%f8, [%rd15+512], %f7;
	cvt.rn.f32.u16 	%f9, %rs43;
	atom.global.add.f32 	%f10, [%rd15+768], %f9;
	cvt.rn.f32.u16 	%f11, %rs42;
	atom.global.add.f32 	%f12, [%rd15+1024], %f11;
	cvt.rn.f32.u16 	%f13, %rs41;
	atom.global.add.f32 	%f14, [%rd15+1280], %f13;
	cvt.rn.f32.u16 	%f15, %rs40;
	atom.global.add.f32 	%f16, [%rd15+1536], %f15;
	cvt.rn.f32.u16 	%f17, %rs39;
	atom.global.add.f32 	%f18, [%rd15+1792], %f17;
	ret;

}


// ===== COMPILED SASS (sm_100) =====

	.target	sm_100

	.elftype	@"ET_EXEC"


//--------------------- .note.nv.tkinfo           --------------------------
	.section	.note.nv.tkinfo,"",@"SHT_NOTE"
	.sectionflags	@"SHF_NOTE_NV_TKINFO"
	.tkinfo
        /*0018*/ 	.word	0x00000002
        /*0030*/ 	.string	""
        /*0030*/ 	.string	"ptxas"
        /*0030*/ 	.string	"Cuda compilation tools, release 13.0, V13.0.88"
        /*0030*/ 	.string	"Build cuda_13.0.r13.0/compiler.36424714_0"
        /*0030*/ 	.string	"-arch sm_100 -m 64 "



//--------------------- .note.nv.cuinfo           --------------------------
	.section	.note.nv.cuinfo,"",@"SHT_NOTE"
	.sectionflags	@"SHF_NOTE_NV_CUINFO"
        /*0018*/ 	.short	0x0002
        /*001a*/ 	.short	0x0064
        /*001c*/ 	.short	0x0082
	.zero		2


//--------------------- .nv.info                  --------------------------
	.section	.nv.info,"",@"SHT_CUDA_INFO"
	.align	4


	//----- nvinfo : EIATTR_REGCOUNT
	.align		4
        /*0000*/ 	.byte	0x04, 0x2f
        /*0002*/ 	.short	(.L_1 - .L_0)
	.align		4
.L_0:
        /*0004*/ 	.word	index@(_Z7avg_divPft)
        /*0008*/ 	.word	0x00000010


	//----- nvinfo : EIATTR_FRAME_SIZE
	.align		4
.L_1:
        /*000c*/ 	.byte	0x04, 0x11
        /*000e*/ 	.short	(.L_3 - .L_2)
	.align		4
.L_2:
        /*0010*/ 	.word	index@($__internal_2_$__cuda_sm3x_div_rn_noftz_f32_slowpath)
        /*0014*/ 	.word	0x00000000


	//----- nvinfo : EIATTR_FRAME_SIZE
	.align		4
.L_3:
        /*0018*/ 	.byte	0x04, 0x11
        /*001a*/ 	.short	(.L_5 - .L_4)
	.align		4
.L_4:
        /*001c*/ 	.word	index@(_Z7avg_divPft)
        /*0020*/ 	.word	0x00000000


	//----- nvinfo : EIATTR_REGCOUNT
	.align		4
.L_5:
        /*0024*/ 	.byte	0x04, 0x2f
        /*0026*/ 	.short	(.L_7 - .L_6)
	.align		4
.L_6:
        /*0028*/ 	.word	index@(_Z7col_sumPKiPfii)
        /*002c*/ 	.word	0x00000020


	//----- nvinfo : EIATTR_FRAME_SIZE
	.align		4
.L_7:
        /*0030*/ 	.byte	0x04, 0x11
        /*0032*/ 	.short	(.L_9 - .L_8)
	.align		4
.L_8:
        /*0034*/ 	.word	index@($__internal_1_$__cuda_sm3x_div_rn_noftz_f32_slowpath)
        /*0038*/ 	.word	0x00000000


	//----- nvinfo : EIATTR_FRAME_SIZE
	.align		4
.L_9:
        /*003c*/ 	.byte	0x04, 0x11
        /*003e*/ 	.short	(.L_11 - .L_10)
	.align		4
.L_10:
        /*0040*/ 	.word	index@(_Z7col_sumPKiPfii)
        /*0044*/ 	.word	0x00000000


	//----- nvinfo : EIATTR_REGCOUNT
	.align		4
.L_11:
        /*0048*/ 	.byte	0x04, 0x2f
        /*004a*/ 	.short	(.L_13 - .L_12)
	.align		4
.L_12:
        /*004c*/ 	.word	index@(_Z7row_sumPKiPfi)
        /*0050*/ 	.word	0x00000019


	//----- nvinfo : EIATTR_FRAME_SIZE
	.align		4
.L_13:
        /*0054*/ 	.byte	0x04, 0x11
        /*0056*/ 	.short	(.L_15 - .L_14)
	.align		4
.L_14:
        /*0058*/ 	.word	index@($__internal_0_$__cuda_sm3x_div_rn_noftz_f32_slowpath)
        /*005c*/ 	.word	0x00000000


	//----- nvinfo : EIATTR_FRAME_SIZE
	.align		4
.L_15:
        /*0060*/ 	.byte	0x04, 0x11
        /*0062*/ 	.short	(.L_17 - .L_16)
	.align		4
.L_16:
        /*0064*/ 	.word	index@(_Z7row_sumPKiPfi)
        /*0068*/ 	.word	0x00000000


	//----- nvinfo : EIATTR_REGCOUNT
	.align		4
.L_17:
        /*006c*/ 	.byte	0x04, 0x2f
        /*006e*/ 	.short	(.L_19 - .L_18)
	.align		4
.L_18:
        /*0070*/ 	.word	index@(_Z16parallel_col_sumILt64ELt8ELt64EEvPKiPfS2_t)
        /*0074*/ 	.word	0x00000020


	//----- nvinfo : EIATTR_FRAME_SIZE
	.align		4
.L_19:
        /*0078*/ 	.byte	0x04, 0x11
        /*007a*/ 	.short	(.L_21 - .L_20)
	.align		4
.L_20:
        /*007c*/ 	.word	index@(_Z16parallel_col_sumILt64ELt8ELt64EEvPKiPfS2_t)
        /*0080*/ 	.word	0x00000000


	//----- nvinfo : EIATTR_MIN_STACK_SIZE
	.align		4
.L_21:
        /*0084*/ 	.byte	0x04, 0x12
        /*0086*/ 	.short	(.L_23 - .L_22)
	.align		4
.L_22:
        /*0088*/ 	.word	index@(_Z16parallel_col_sumILt64ELt8ELt64EEvPKiPfS2_t)
        /*008c*/ 	.word	0x00000000


	//----- nvinfo : EIATTR_MIN_STACK_SIZE
	.align		4
.L_23:
        /*0090*/ 	.byte	0x04, 0x12
        /*0092*/ 	.short	(.L_25 - .L_24)
	.align		4
.L_24:
        /*0094*/ 	.word	index@(_Z7row_sumPKiPfi)
        /*0098*/ 	.word	0x00000000


	//----- nvinfo : EIATTR_MIN_STACK_SIZE
	.align		4
.L_25:
        /*009c*/ 	.byte	0x04, 0x12
        /*009e*/ 	.short	(.L_27 - .L_26)
	.align		4
.L_26:
        /*00a0*/ 	.word	index@(_Z7col_sumPKiPfii)
        /*00a4*/ 	.word	0x00000000


	//----- nvinfo : EIATTR_MIN_STACK_SIZE
	.align		4
.L_27:
        /*00a8*/ 	.byte	0x04, 0x12
        /*00aa*/ 	.short	(.L_29 - .L_28)
	.align		4
.L_28:
        /*00ac*/ 	.word	index@(_Z7avg_divPft)
        /*00b0*/ 	.word	0x00000000
.L_29:


//--------------------- .nv.compat                --------------------------
	.section	.nv.compat,"",@"SHT_CUDA_COMPAT_INFO"
	.align	4
        /*0000*/ 	.byte	0x02, 0x09, 0x00, 0x00, 0x02, 0x02, 0x01, 0x00, 0x02, 0x05, 0x05, 0x00, 0x03, 0x07, 0x01, 0x01
        /*0010*/ 	.byte	0x02, 0x03, 0x00, 0x00, 0x02, 0x06, 0x01, 0x00, 0x04, 0x0b, 0x08, 0x00, 0x01, 0x00, 0x00, 0x00
        /*0020*/ 	.byte	0x00, 0x00, 0x00, 0x00


//--------------------- .nv.info._Z16parallel_col_sumILt64ELt8ELt64EEvPKiPfS2_t --------------------------
	.section	.nv.info._Z16parallel_col_sumILt64ELt8ELt64EEvPKiPfS2_t,"",@"SHT_CUDA_INFO"
	.sectionflags	@""
	.align	4


	//----- nvinfo : EIATTR_CUDA_API_VERSION
	.align		4
        /*0000*/ 	.byte	0x04, 0x37
        /*0002*/ 	.short	(.L_31 - .L_30)
.L_30:
        /*0004*/ 	.word	0x00000082


	//----- nvinfo : EIATTR_KPARAM_INFO
	.align		4
.L_31:
        /*0008*/ 	.byte	0x04, 0x17
        /*000a*/ 	.short	(.L_33 - .L_32)
.L_32:
        /*000c*/ 	.word	0x00000000
        /*0010*/ 	.short	0x0003
        /*0012*/ 	.short	0x0018
        /*0014*/ 	.byte	0x00, 0xf0, 0x09, 0x00


	//----- nvinfo : EIATTR_KPARAM_INFO
	.align		4
.L_33:
        /*0018*/ 	.byte	0x04, 0x17
        /*001a*/ 	.short	(.L_35 - .L_34)
.L_34:
        /*001c*/ 	.word	0x00000000
        /*0020*/ 	.short	0x0002
        /*0022*/ 	.short	0x0010
        /*0024*/ 	.byte	0x00, 0xf5, 0x21, 0x00


	//----- nvinfo : EIATTR_KPARAM_INFO
	.align		4
.L_35:
        /*0028*/ 	.byte	0x04, 0x17
        /*002a*/ 	.short	(.L_37 - .L_36)
.L_36:
        /*002c*/ 	.word	0x00000000
        /*0030*/ 	.short	0x0001
        /*0032*/ 	.short	0x0008
        /*0034*/ 	.byte	0x00, 0xf5, 0x21, 0x00


	//----- nvinfo : EIATTR_KPARAM_INFO
	.align		4
.L_37:
        /*0038*/ 	.byte	0x04, 0x17
        /*003a*/ 	.short	(.L_39 - .L_38)
.L_38:
        /*003c*/ 	.word	0x00000000
        /*0040*/ 	.short	0x0000
        /*0042*/ 	.short	0x0000
        /*0044*/ 	.byte	0x00, 0xf5, 0x21, 0x00


	//----- nvinfo : EIATTR_SPARSE_MMA_MASK
	.align		4
.L_39:
        /*0048*/ 	.byte	0x03, 0x50
        /*004a*/ 	.short	0x0000


	//----- nvinfo : EIATTR_MAXREG_COUNT
	.align		4
        /*004c*/ 	.byte	0x03, 0x1b
        /*004e*/ 	.short	0x00ff


	//----- nvinfo : EIATTR_NUM_BARRIERS
	.align		4
        /*0050*/ 	.byte	0x02, 0x4c
        /*0052*/ 	.byte	0x01
	.zero		1


	//----- nvinfo : EIATTR_MERCURY_ISA_VERSION
	.align		4
        /*0054*/ 	.byte	0x03, 0x5f
        /*0056*/ 	.short	0x0101


	//----- nvinfo : EIATTR_INT_WARP_WIDE_INSTR_OFFSETS
	.align		4
        /*0058*/ 	.byte	0x04, 0x31
        /*005a*/ 	.short	(.L_41 - .L_40)


	//   ....[0]....
.L_40:
        /*005c*/ 	.word	0x000002a0


	//   ....[1]....
        /*0060*/ 	.word	0x00000500


	//----- nvinfo : EIATTR_VRC_CTA_INIT_COUNT
	.align		4
.L_41:
        /*0064*/ 	.byte	0x02, 0x4a
	.zero		1
	.zero		1


	//----- nvinfo : EIATTR_EXIT_INSTR_OFFSETS
	.align		4
        /*0068*/ 	.byte	0x04, 0x1c
        /*006a*/ 	.short	(.L_43 - .L_42)


	//   ....[0]....
.L_42:
        /*006c*/ 	.word	0x000007d0


	//----- nvinfo : EIATTR_CRS_STACK_SIZE
	.align		4
.L_43:
        /*0070*/ 	.byte	0x04, 0x1e
        /*0072*/ 	.short	(.L_45 - .L_44)
.L_44:
        /*0074*/ 	.word	0x00000000


	//----- nvinfo : EIATTR_CBANK_PARAM_SIZE
	.align		4
.L_45:
        /*0078*/ 	.byte	0x03, 0x19
        /*007a*/ 	.short	0x001a


	//----- nvinfo : EIATTR_PARAM_CBANK
	.align		4
        /*007c*/ 	.byte	0x04, 0x0a
        /*007e*/ 	.short	(.L_47 - .L_46)
	.align		4
.L_46:
        /*0080*/ 	.word	index@(.nv.constant0._Z16parallel_col_sumILt64ELt8ELt64EEvPKiPfS2_t)
        /*0084*/ 	.short	0x0380
        /*0086*/ 	.short	0x001a


	//----- nvinfo : EIATTR_SW_WAR
	.align		4
.L_47:
        /*0088*/ 	.byte	0x04, 0x36
        /*008a*/ 	.short	(.L_49 - .L_48)
.L_48:
        /*008c*/ 	.word	0x00000008
.L_49:


//--------------------- .nv.info._Z7row_sumPKiPfi --------------------------
	.section	.nv.info._Z7row_sumPKiPfi,"",@"SHT_CUDA_INFO"
	.sectionflags	@""
	.align	4


	//----- nvinfo : EIATTR_CUDA_API_VERSION
	.align		4
        /*0000*/ 	.byte	0x04, 0x37
        /*0002*/ 	.short	(.L_51 - .L_50)
.L_50:
        /*0004*/ 	.word	0x00000082


	//----- nvinfo : EIATTR_KPARAM_INFO
	.align		4
.L_51:
        /*0008*/ 	.byte	0x04, 0x17
        /*000a*/ 	.short	(.L_53 - .L_52)
.L_52:
        /*000c*/ 	.word	0x00000000
        /*0010*/ 	.short	0x0002
        /*0012*/ 	.short	0x0010
        /*0014*/ 	.byte	0x00, 0xf0, 0x11, 0x00


	//----- nvinfo : EIATTR_KPARAM_INFO
	.align		4
.L_53:
        /*0018*/ 	.byte	0x04, 0x17
        /*001a*/ 	.short	(.L_55 - .L_54)
.L_54:
        /*001c*/ 	.word	0x00000000
        /*0020*/ 	.short	0x0001
        /*0022*/ 	.short	0x0008
        /*0024*/ 	.byte	0x00, 0xf5, 0x21, 0x00


	//----- nvinfo : EIATTR_KPARAM_INFO
	.align		4
.L_55:
        /*0028*/ 	.byte	0x04, 0x17
        /*002a*/ 	.short	(.L_57 - .L_56)
.L_56:
        /*002c*/ 	.word	0x00000000
        /*0030*/ 	.short	0x0000
        /*0032*/ 	.short	0x0000
        /*0034*/ 	.byte	0x00, 0xf5, 0x21, 0x00


	//----- nvinfo : EIATTR_SPARSE_MMA_MASK
	.align		4
.L_57:
        /*0038*/ 	.byte	0x03, 0x50
        /*003a*/ 	.short	0x0000


	//----- nvinfo : EIATTR_MAXREG_COUNT
	.align		4
        /*003c*/ 	.byte	0x03, 0x1b
        /*003e*/ 	.short	0x00ff


	//----- nvinfo : EIATTR_MERCURY_ISA_VERSION
	.align		4
        /*0040*/ 	.byte	0x03, 0x5f
        /*0042*/ 	.short	0x0101


	//----- nvinfo : EIATTR_VRC_CTA_INIT_COUNT
	.align		4
        /*0044*/ 	.byte	0x02, 0x4a
	.zero		1
	.zero		1


	//----- nvinfo : EIATTR_EXIT_INSTR_OFFSETS
	.align		4
        /*0048*/ 	.byte	0x04, 0x1c
        /*004a*/ 	.short	(.L_59 - .L_58)


	//   ....[0]....
.L_58:
        /*004c*/ 	.word	0x00000780


	//----- nvinfo : EIATTR_CRS_STACK_SIZE
	.align		4
.L_59:
        /*0050*/ 	.byte	0x04, 0x1e
        /*0052*/ 	.short	(.L_61 - .L_60)
.L_60:
        /*0054*/ 	.word	0x00000000


	//----- nvinfo : EIATTR_CBANK_PARAM_SIZE
	.align		4
.L_61:
        /*0058*/ 	.byte	0x03, 0x19
        /*005a*/ 	.short	0x0014


	//----- nvinfo : EIATTR_PARAM_CBANK
	.align		4
        /*005c*/ 	.byte	0x04, 0x0a
        /*005e*/ 	.short	(.L_63 - .L_62)
	.align		4
.L_62:
        /*0060*/ 	.word	index@(.nv.constant0._Z7row_sumPKiPfi)
        /*0064*/ 	.short	0x0380
        /*0066*/ 	.short	0x0014


	//----- nvinfo : EIATTR_SW_WAR
	.align		4
.L_63:
        /*0068*/ 	.byte	0x04, 0x36
        /*006a*/ 	.short	(.L_65 - .L_64)
.L_64:
        /*006c*/ 	.word	0x00000008
.L_65:


//--------------------- .nv.info._Z7col_sumPKiPfii --------------------------
	.section	.nv.info._Z7col_sumPKiPfii,"",@"SHT_CUDA_INFO"
	.sectionflags	@""
	.align	4


	//----- nvinfo : EIATTR_CUDA_API_VERSION
	.align		4
        /*0000*/ 	.byte	0x04, 0x37
        /*0002*/ 	.short	(.L_67 - .L_66)
.L_66:
        /*0004*/ 	.word	0x00000082


	//----- nvinfo : EIATTR_KPARAM_INFO
	.align		4
.L_67:
        /*0008*/ 	.byte	0x04, 0x17
        /*000a*/ 	.short	(.L_69 - .L_68)
.L_68:
        /*000c*/ 	.word	0x00000000
        /*0010*/ 	.short	0x0003
        /*0012*/ 	.short	0x0014
        /*0014*/ 	.byte	0x00, 0xf0, 0x11, 0x00


	//----- nvinfo : EIATTR_KPARAM_INFO
	.align		4
.L_69:
        /*0018*/ 	.byte	0x04, 0x17
        /*001a*/ 	.short	(.L_71 - .L_70)
.L_70:
        /*001c*/ 	.word	0x00000000
        /*0020*/ 	.short	0x0002
        /*0022*/ 	.short	0x0010
        /*0024*/ 	.byte	0x00, 0xf0, 0x11, 0x00


	//----- nvinfo : EIATTR_KPARAM_INFO
	.align		4
.L_71:
        /*0028*/ 	.byte	0x04, 0x17
        /*002a*/ 	.short	(.L_73 - .L_72)
.L_72:
        /*002c*/ 	.word	0x00000000
        /*0030*/ 	.short	0x0001
        /*0032*/ 	.short	0x0008
        /*0034*/ 	.byte	0x00, 0xf5, 0x21, 0x00


	//----- nvinfo : EIATTR_KPARAM_INFO
	.align		4
.L_73:
        /*0038*/ 	.byte	0x04, 0x17
        /*003a*/ 	.short	(.L_75 - .L_74)
.L_74:
        /*003c*/ 	.word	0x00000000
        /*0040*/ 	.short	0x0000
        /*0042*/ 	.short	0x0000
        /*0044*/ 	.byte	0x00, 0xf5, 0x21, 0x00


	//----- nvinfo : EIATTR_SPARSE_MMA_MASK
	.align		4
.L_75:
        /*0048*/ 	.byte	0x03, 0x50
        /*004a*/ 	.short	0x0000


	//----- nvinfo : EIATTR_MAXREG_COUNT
	.align		4
        /*004c*/ 	.byte	0x03, 0x1b
        /*004e*/ 	.short	0x00ff


	//----- nvinfo : EIATTR_MERCURY_ISA_VERSION
	.align		4
        /*0050*/ 	.byte	0x03, 0x5f
        /*0052*/ 	.short	0x0101


	//----- nvinfo : EIATTR_VRC_CTA_INIT_COUNT
	.align		4
        /*0054*/ 	.byte	0x02, 0x4a
	.zero		1
	.zero		1


	//----- nvinfo : EIATTR_EXIT_INSTR_OFFSETS
	.align		4
        /*0058*/ 	.byte	0x04, 0x1c
        /*005a*/ 	.short	(.L_77 - .L_76)


	//   ....[0]....
.L_76:
        /*005c*/ 	.word	0x00000900


	//----- nvinfo : EIATTR_CRS_STACK_SIZE
	.align		4
.L_77:
        /*0060*/ 	.byte	0x04, 0x1e
        /*0062*/ 	.short	(.L_79 - .L_78)
.L_78:
        /*0064*/ 	.word	0x00000000


	//----- nvinfo : EIATTR_CBANK_PARAM_SIZE
	.align		4
.L_79:
        /*0068*/ 	.byte	0x03, 0x19
        /*006a*/ 	.short	0x0018


	//----- nvinfo : EIATTR_PARAM_CBANK
	.align		4
        /*006c*/ 	.byte	0x04, 0x0a
        /*006e*/ 	.short	(.L_81 - .L_80)
	.align		4
.L_80:
        /*0070*/ 	.word	index@(.nv.constant0._Z7col_sumPKiPfii)
        /*0074*/ 	.short	0x0380
        /*0076*/ 	.short	0x0018


	//----- nvinfo : EIATTR_SW_WAR
	.align		4
.L_81:
        /*0078*/ 	.byte	0x04, 0x36
        /*007a*/ 	.short	(.L_83 - .L_82)
.L_82:
        /*007c*/ 	.word	0x00000008
.L_83:


//--------------------- .nv.info._Z7avg_divPft    --------------------------
	.section	.nv.info._Z7avg_divPft,"",@"SHT_CUDA_INFO"
	.sectionflags	@""
	.align	4


	//----- nvinfo : EIATTR_CUDA_API_VERSION
	.align		4
        /*0000*/ 	.byte	0x04, 0x37
        /*0002*/ 	.short	(.L_85 - .L_84)
.L_84:
        /*0004*/ 	.word	0x00000082


	//----- nvinfo : EIATTR_KPARAM_INFO
	.align		4
.L_85:
        /*0008*/ 	.byte	0x04, 0x17
        /*000a*/ 	.short	(.L_87 - .L_86)
.L_86:
        /*000c*/ 	.word	0x00000000
        /*0010*/ 	.short	0x0001
        /*0012*/ 	.short	0x0008
        /*0014*/ 	.byte	0x00, 0xf0, 0x09, 0x00


	//----- nvinfo : EIATTR_KPARAM_INFO
	.align		4
.L_87:
        /*0018*/ 	.byte	0x04, 0x17
        /*001a*/ 	.short	(.L_89 - .L_88)
.L_88:
        /*001c*/ 	.word	0x00000000
        /*0020*/ 	.short	0x0000
        /*0022*/ 	.short	0x0000
        /*0024*/ 	.byte	0x00, 0xf5, 0x21, 0x00


	//----- nvinfo : EIATTR_SPARSE_MMA_MASK
	.align		4
.L_89:
        /*0028*/ 	.byte	0x03, 0x50
        /*002a*/ 	.short	0x0000


	//----- nvinfo : EIATTR_MAXREG_COUNT
	.align		4
        /*002c*/ 	.byte	0x03, 0x1b
        /*002e*/ 	.short	0x00ff


	//----- nvinfo : EIATTR_MERCURY_ISA_VERSION
	.align		4
        /*0030*/ 	.byte	0x03, 0x5f
        /*0032*/ 	.short	0x0101


	//----- nvinfo : EIATTR_VRC_CTA_INIT_COUNT
	.align		4
        /*0034*/ 	.byte	0x02, 0x4a
	.zero		1
	.zero		1


	//----- nvinfo : EIATTR_EXIT_INSTR_OFFSETS
	.align		4
        /*0038*/ 	.byte	0x04, 0x1c
        /*003a*/ 	.short	(.L_91 - .L_90)


	//   ....[0]....
.L_90:
        /*003c*/ 	.word	0x00000190


	//----- nvinfo : EIATTR_CRS_STACK_SIZE
	.align		4
.L_91:
        /*0040*/ 	.byte	0x04, 0x1e
        /*0042*/ 	.short	(.L_93 - .L_92)
.L_92:
        /*0044*/ 	.word	0x00000000


	//----- nvinfo : EIATTR_CBANK_PARAM_SIZE
	.align		4
.L_93:
        /*0048*/ 	.byte	0x03, 0x19
        /*004a*/ 	.short	0x000a


	//----- nvinfo : EIATTR_PARAM_CBANK
	.align		4
        /*004c*/ 	.byte	0x04, 0x0a
        /*004e*/ 	.short	(.L_95 - .L_94)
	.align		4
.L_94:
        /*0050*/ 	.word	index@(.nv.constant0._Z7avg_divPft)
        /*0054*/ 	.short	0x0380
        /*0056*/ 	.short	0x000a


	//----- nvinfo : EIATTR_SW_WAR
	.align		4
.L_95:
        /*0058*/ 	.byte	0x04, 0x36
        /*005a*/ 	.short	(.L_97 - .L_96)
.L_96:
        /*005c*/ 	.word	0x00000008
.L_97:


//--------------------- .nv.callgraph             --------------------------
	.section	.nv.callgraph,"",@"SHT_CUDA_CALLGRAPH"
	.align	4
	.sectionentsize	8
	.align		4
        /*0000*/ 	.word	0x00000000
	.align		4
        /*0004*/ 	.word	0xffffffff
	.align		4
        /*0008*/ 	.word	0x00000000
	.align		4
        /*000c*/ 	.word	0xfffffffe
	.align		4
        /*0010*/ 	.word	0x00000000
	.align		4
        /*0014*/ 	.word	0xfffffffd
	.align		4
        /*0018*/ 	.word	0x00000000
	.align		4
        /*001c*/ 	.word	0xfffffffc


//--------------------- .text._Z16parallel_col_sumILt64ELt8ELt64EEvPKiPfS2_t --------------------------
	.section	.text._Z16parallel_col_sumILt64ELt8ELt64EEvPKiPfS2_t,"ax",@progbits
	.align	128
        .global         _Z16parallel_col_sumILt64ELt8ELt64EEvPKiPfS2_t
        .type           _Z16parallel_col_sumILt64ELt8ELt64EEvPKiPfS2_t,@function
        .size           _Z16parallel_col_sumILt64ELt8ELt64EEvPKiPfS2_t,(.L_x_63 - _Z16parallel_col_sumILt64ELt8ELt64EEvPKiPfS2_t)
        .other          _Z16parallel_col_sumILt64ELt8ELt64EEvPKiPfS2_t,@"STO_CUDA_ENTRY STV_DEFAULT"
_Z16parallel_col_sumILt64ELt8ELt64EEvPKiPfS2_t:
.text._Z16parallel_col_sumILt64ELt8ELt64EEvPKiPfS2_t:
[----:B------:R-:W-:Y:S08]  /*0000*/  LDC R1, c[0x0][0x37c] ;  /* 0x0000df00ff017b82 */ /* 0x000ff00000000800 */
[----:B------:R-:W0:Y:S01]  /*0010*/  S2UR UR5, SR_CTAID.Y ;  /* 0x00000000000579c3 */ /* 0x000e220000002600 */
[----:B------:R-:W1:Y:S01]  /*0020*/  S2R R10, SR_TID.X ;  /* 0x00000000000a7919 */ /* 0x000e620000002100 */
[----:B------:R-:W2:Y:S01]  /*0030*/  LDCU UR4, c[0x0][0x398] ;  /* 0x00007300ff0477ac */ /* 0x000ea20008000800 */
[----:B------:R-:W-:-:S02]  /*0040*/  PRMT R13, RZ, 0x7610, R13 ;  /* 0x00007610ff0d7816 */ /* 0x000fc4000000000d */
[----:B------:R-:W-:Y:S01]  /*0050*/  PRMT R12, RZ, 0x7610, R12 ;  /* 0x00007610ff0c7816 */ /* 0x000fe2000000000c */
[----:B------:R-:W-:Y:S01]  /*0060*/  UMOV UR7, 0x400 ;  /* 0x0000040000077882 */ /* 0x000fe20000000000 */
[----:B------:R-:W-:Y:S01]  /*0070*/  PRMT R15, RZ, 0x7610, R15 ;  /* 0x00007610ff0f7816 */ /* 0x000fe2000000000f */
[----:B------:R-:W3:Y:S01]  /*0080*/  S2UR UR6, SR_CTAID.X ;  /* 0x00000000000679c3 */ /* 0x000ee20000002500 */
[----:B------:R-:W-:Y:S01]  /*0090*/  PRMT R19, RZ, 0x7610, R19 ;  /* 0x00007610ff137816 */ /* 0x000fe20000000013 */
[----:B------:R-:W4:Y:S01]  /*00a0*/  LDCU.64 UR12, c[0x0][0x358] ;  /* 0x00006b00ff0c77ac */ /* 0x000f220008000a00 */
[----:B------:R-:W-:Y:S02]  /*00b0*/  PRMT R18, RZ, 0x7610, R18 ;  /* 0x00007610ff127816 */ /* 0x000fe40000000012 */
[----:B------:R-:W-:Y:S02]  /*00c0*/  PRMT R17, RZ, 0x7610, R17 ;  /* 0x00007610ff117816 */ /* 0x000fe40000000011 */
[----:B------:R-:W-:Y:S01]  /*00d0*/  PRMT R16, RZ, 0x7610, R16 ;  /* 0x00007610ff107816 */ /* 0x000fe20000000010 */
[----:B------:R-:W5:Y:S01]  /*00e0*/  S2UR UR8, SR_CgaCtaId ;  /* 0x00000000000879c3 */ /* 0x000f620000008800 */
[----:B------:R-:W-:Y:S01]  /*00f0*/  PRMT R14, RZ, 0x7610, R14 ;  /* 0x00007610ff0e7816 */ /* 0x000fe2000000000e */
[----:B--2---:R-:W-:-:S06]  /*0100*/  ULOP3.LUT UR4, UR4, 0xffff, URZ, 0xc0, !UPT ;  /* 0x0000ffff04047892 */ /* 0x004fcc000f8ec0ff */
[----:B------:R-:W2:Y:S01]  /*0110*/  LDC.64 R4, c[0x0][0x380] ;  /* 0x0000e000ff047b82 */ /* 0x000ea20000000a00 */
[----:B0-----:R-:W-:-:S04]  /*0120*/  USHF.L.U32 UR5, UR5, 0x6, URZ ;  /* 0x0000000605057899 */ /* 0x001fc800080006ff */
[----:B------:R-:W-:Y:S02]  /*0130*/  ULOP3.LUT UR9, UR5, 0xffff, URZ, 0xc0, !UPT ;  /* 0x0000ffff05097892 */ /* 0x000fe4000f8ec0ff */
[----:B------:R-:W-:Y:S01]  /*0140*/  IMAD.U32 R11, RZ, RZ, UR5 ;  /* 0x00000005ff0b7e24 */ /* 0x000fe2000f8e00ff */
[----:B------:R-:W0:Y:S01]  /*0150*/  LDC.64 R2, c[0x0][0x388] ;  /* 0x0000e200ff027b82 */ /* 0x000e220000000a00 */
[----:B---3--:R-:W-:Y:S02]  /*0160*/  USHF.L.U32 UR6, UR6, 0x9, URZ ;  /* 0x0000000906067899 */ /* 0x008fe400080006ff */
[----:B------:R-:W-:Y:S02]  /*0170*/  IMAD.U32 R21, RZ, RZ, UR9 ;  /* 0x00000009ff157e24 */ /* 0x000fe4000f8e00ff */
[----:B------:R-:W-:Y:S02]  /*0180*/  ULOP3.LUT UR11, UR6, 0xffff, URZ, 0xc0, !UPT ;  /* 0x0000ffff060b7892 */ /* 0x000fe4000f8ec0ff */
[----:B-----5:R-:W-:-:S02]  /*0190*/  ULEA UR10, UR8, UR7, 0x18 ;  /* 0x00000007080a7291 */ /* 0x020fc4000f8ec0ff */
[----:B------:R-:W-:Y:S02]  /*01a0*/  UIADD3 UR7, UPT, UPT, UR7, 0x400, URZ ;  /* 0x0000040007077890 */ /* 0x000fe4000fffe0ff */
[C---:B-1----:R-:W-:Y:S02]  /*01b0*/  VIADD R8, R10.reuse, UR11 ;  /* 0x0000000b0a087c36 */ /* 0x042fe40008000000 */
[----:B------:R-:W-:Y:S01]  /*01c0*/  IMAD.U32 R9, RZ, RZ, UR10 ;  /* 0x0000000aff097e24 */ /* 0x000fe2000f8e00ff */
[----:B------:R-:W-:Y:S02]  /*01d0*/  ULEA UR7, UR8, UR7, 0x18 ;  /* 0x0000000708077291 */ /* 0x000fe4000f8ec0ff */
[----:B------:R-:W-:Y:S01]  /*01e0*/  UIADD3 UR10, UPT, UPT, UR9, 0x40, URZ ;  /* 0x00000040090a7890 */ /* 0x000fe2000fffe0ff */
[----:B----4-:R-:W-:-:S11]  /*01f0*/  IMAD R0, R10, 0x2, R9 ;  /* 0x000000020a007824 */ /* 0x010fd600078e0209 */
.L_x_2:
[----:B------:R-:W-:-:S04]  /*0200*/  IMAD R7, R21, UR4, R8 ;  /* 0x0000000415077c24 */ /* 0x000fc8000f8e0208 */
[----:B--2---:R-:W-:-:S05]  /*0210*/  IMAD.WIDE.U32 R6, R7, 0x4, R4 ;  /* 0x0000000407067825 */ /* 0x004fca00078e0004 */
[----:B------:R-:W2:Y:S04]  /*0220*/  LDG.E R21, desc[UR12][R6.64] ;  /* 0x0000000c06157981 */ /* 0x000ea8000c1e1900 */
[----:B------:R-:W3:Y:S04]  /*0230*/  LDG.E R23, desc[UR12][R6.64+0x100] ;  /* 0x0001000c06177981 */ /* 0x000ee8000c1e1900 */
[----:B------:R-:W4:Y:S04]  /*0240*/  LDG.E R27, desc[UR12][R6.64+0x200] ;  /* 0x0002000c061b7981 */ /* 0x000f28000c1e1900 */
[----:B------:R-:W5:Y:S04]  /*0250*/  LDG.E R29, desc[UR12][R6.64+0x300] ;  /* 0x0003000c061d7981 */ /* 0x000f68000c1e1900 */
[----:B------:R-:W5:Y:S04]  /*0260*/  LDG.E R20, desc[UR12][R6.64+0x400] ;  /* 0x0004000c06147981 */ /* 0x000f68000c1e1900 */
[----:B------:R-:W5:Y:S04]  /*0270*/  LDG.E R26, desc[UR12][R6.64+0x500] ;  /* 0x0005000c061a7981 */ /* 0x000f68000c1e1900 */
[----:B------:R-:W5:Y:S04]  /*0280*/  LDG.E R28, desc[UR12][R6.64+0x600] ;  /* 0x0006000c061c7981 */ /* 0x000f68000c1e1900 */
[----:B------:R-:W5:Y:S01]  /*0290*/  LDG.E R25, desc[UR12][R6.64+0x700] ;  /* 0x0007000c06197981 */ /* 0x000f62000c1e1900 */
[----:B------:R-:W-:Y:S01]  /*02a0*/  VOTEU.ANY UR5, UPT, PT ;  /* 0x0000000000057886 */ /* 0x000fe200038e0100 */
[----:B------:R-:W-:Y:S01]  /*02b0*/  ISETP.NE.AND P1, PT, R10, RZ, PT ;  /* 0x000000ff0a00720c */ /* 0x000fe20003f25270 */
[----:B------:R-:W-:Y:S01]  /*02c0*/  UFLO.U32 UR5, UR5 ;  /* 0x00000005000572bd */ /* 0x000fe200080e0000 */
[----:B------:R-:W-:Y:S01]  /*02d0*/  BSSY.RECONVERGENT B0, `(.L_x_0) ;  /* 0x0000032000007945 */ /* 0x000fe20003800200 */
[----:B--2---:R-:W-:Y:S04]  /*02e0*/  STS.U16 [R0], R21 ;  /* 0x0000001500007388 */ /* 0x004fe80000000400 */
[----:B---3--:R-:W-:Y:S04]  /*02f0*/  STS.U16 [R0+0x80], R23 ;  /* 0x0000801700007388 */ /* 0x008fe80000000400 */
[----:B----4-:R-:W-:Y:S04]  /*0300*/  STS.U16 [R0+0x100], R27 ;  /* 0x0001001b00007388 */ /* 0x010fe80000000400 */
[----:B-----5:R-:W-:Y:S04]  /*0310*/  STS.U16 [R0+0x180], R29 ;  /* 0x0001801d00007388 */ /* 0x020fe80000000400 */
[----:B------:R-:W-:Y:S04]  /*0320*/  STS.U16 [R0+0x200], R20 ;  /* 0x0002001400007388 */ /* 0x000fe80000000400 */
[----:B------:R-:W-:Y:S04]  /*0330*/  STS.U16 [R0+0x280], R26 ;  /* 0x0002801a00007388 */ /* 0x000fe80000000400 */
[----:B------:R-:W-:Y:S04]  /*0340*/  STS.U16 [R0+0x300], R28 ;  /* 0x0003001c00007388 */ /* 0x000fe80000000400 */
[----:B------:R-:W-:Y:S04]  /*0350*/  STS.U16 [R0+0x380], R25 ;  /* 0x0003801900007388 */ /* 0x000fe80000000400 */
[----:B------:R-:W-:Y:S01]  /*0360*/  STS [R9+0x400], RZ ;  /* 0x000400ff09007388 */ /* 0x000fe20000000800 */
[----:B------:R-:W-:Y:S06]  /*0370*/  BAR.SYNC.DEFER_BLOCKING 0x0 ;  /* 0x0000000000007b1d */ /* 0x000fec0000010000 */
[----:B------:R-:W1:Y:S04]  /*0380*/  LDS.U16 R25, [R0] ;  /* 0x0000000000197984 */ /* 0x000e680000000400 */
[----:B------:R-:W-:Y:S04]  /*0390*/  LDS.U16 R7, [R0+0x80] ;  /* 0x0000800000077984 */ /* 0x000fe80000000400 */
[----:B------:R-:W2:Y:S04]  /*03a0*/  LDS.U16 R6, [R0+0x100] ;  /* 0x0001000000067984 */ /* 0x000ea80000000400 */
[----:B------:R-:W3:Y:S04]  /*03b0*/  LDS.U16 R23, [R0+0x180] ;  /* 0x0001800000177984 */ /* 0x000ee80000000400 */
[----:B------:R-:W4:Y:S04]  /*03c0*/  LDS.U16 R24, [R0+0x200] ;  /* 0x0002000000187984 */ /* 0x000f280000000400 */
[----:B------:R-:W5:Y:S04]  /*03d0*/  LDS.U16 R22, [R0+0x280] ;  /* 0x0002800000167984 */ /* 0x000f680000000400 */
[----:B------:R-:W0:Y:S04]  /*03e0*/  LDS.U16 R21, [R0+0x300] ;  /* 0x0003000000157984 */ /* 0x000e280000000400 */
[----:B------:R-:W0:Y:S01]  /*03f0*/  LDS.U16 R20, [R0+0x380] ;  /* 0x0003800000147984 */ /* 0x000e220000000400 */
[----:B-1----:R-:W-:Y:S01]  /*0400*/  IMAD.IADD R14, R25, 0x1, R14 ;  /* 0x00000001190e7824 */ /* 0x002fe200078e020e */
[----:B--2---:R-:W-:Y:S01]  /*0410*/  IADD3 R26, PT, PT, R6, R7, R25 ;  /* 0x00000007061a7210 */ /* 0x004fe20007ffe019 */
[----:B------:R-:W-:-:S02]  /*0420*/  IMAD.IADD R7, R7, 0x1, R16 ;  /* 0x0000000107077824 */ /* 0x000fc400078e0210 */
[----:B------:R-:W-:Y:S02]  /*0430*/  IMAD.IADD R6, R6, 0x1, R17 ;  /* 0x0000000106067824 */ /* 0x000fe400078e0211 */
[----:B---3--:R-:W-:Y:S01]  /*0440*/  IMAD.IADD R18, R23, 0x1, R18 ;  /* 0x0000000117127824 */ /* 0x008fe200078e0212 */
[C---:B----4-:R-:W-:Y:S01]  /*0450*/  IADD3 R26, PT, PT, R24.reuse, R23, R26 ;  /* 0x00000017181a7210 */ /* 0x050fe20007ffe01a */
[----:B------:R-:W-:Y:S02]  /*0460*/  IMAD.IADD R19, R24, 0x1, R19 ;  /* 0x0000000118137824 */ /* 0x000fe400078e0213 */
[----:B-----5:R-:W-:Y:S01]  /*0470*/  IMAD.IADD R15, R22, 0x1, R15 ;  /* 0x00000001160f7824 */ /* 0x020fe200078e020f */
[----:B0-----:R-:W-:Y:S01]  /*0480*/  IADD3 R27, PT, PT, R21, R22, R26 ;  /* 0x00000016151b7210 */ /* 0x001fe20007ffe01a */
[----:B------:R-:W-:Y:S01]  /*0490*/  VIADD R22, R11, 0x1 ;  /* 0x000000010b167836 */ /* 0x000fe20000000000 */
[----:B------:R-:W0:Y:S01]  /*04a0*/  S2R R26, SR_LANEID ;  /* 0x00000000001a7919 */ /* 0x000e220000000000 */
[----:B------:R-:W-:-:S02]  /*04b0*/  IMAD.IADD R23, R21, 0x1, R12 ;  /* 0x0000000115177824 */ /* 0x000fc400078e020c */
[----:B------:R-:W-:Y:S01]  /*04c0*/  IMAD.IADD R27, R27, 0x1, R20 ;  /* 0x000000011b1b7824 */ /* 0x000fe200078e0214 */
[----:B------:R-:W-:Y:S01]  /*04d0*/  LOP3.LUT R21, R22, 0xffff, RZ, 0xc0, !PT ;  /* 0x0000ffff16157812 */ /* 0x000fe200078ec0ff */
[----:B------:R-:W-:-:S03]  /*04e0*/  IMAD.IADD R20, R20, 0x1, R13 ;  /* 0x0000000114147824 */ /* 0x000fc600078e020d */
[----:B------:R-:W-:-:S04]  /*04f0*/  LOP3.LUT R27, R27, 0xffff, RZ, 0xc0, !PT ;  /* 0x0000ffff1b1b7812 */ /* 0x000fc800078ec0ff */
[----:B------:R-:W1:Y:S01]  /*0500*/  REDUX.SUM UR8, R27 ;  /* 0x000000001b0873c4 */ /* 0x000e62000000c000 */
[----:B0-----:R-:W-:Y:S01]  /*0510*/  ISETP.EQ.U32.AND P0, PT, R26, UR5, PT ;  /* 0x000000051a007c0c */ /* 0x001fe2000bf02070 */
[----:B-1----:R-:W-:-:S12]  /*0520*/  IMAD.U32 R16, RZ, RZ, UR8 ;  /* 0x00000008ff107e24 */ /* 0x002fd8000f8e00ff */
[----:B------:R0:W-:Y:S01]  /*0530*/  @P0 ATOMS.ADD RZ, [UR7], R16 ;  /* 0x00000010ffff098c */ /* 0x0001e20008000007 */
[----:B------:R-:W-:Y:S06]  /*0540*/  BAR.SYNC.DEFER_BLOCKING 0x0 ;  /* 0x0000000000007b1d */ /* 0x000fec0000010000 */
[----:B------:R-:W-:Y:S05]  /*0550*/  @P1 BRA `(.L_x_1) ;  /* 0x0000000000241947 */ /* 0x000fea0003800000 */
[----:B------:R-:W1:Y:S01]  /*0560*/  S2UR UR8, SR_CgaCtaId ;  /* 0x00000000000879c3 */ /* 0x000e620000008800 */
[----:B------:R-:W-:Y:S01]  /*0570*/  UMOV UR5, 0x400 ;  /* 0x0000040000057882 */ /* 0x000fe20000000000 */
[----:B------:R-:W-:-:S05]  /*0580*/  LOP3.LUT R13, R11, 0xffff, RZ, 0xc0, !PT ;  /* 0x0000ffff0b0d7812 */ /* 0x000fca00078ec0ff */
[----:B------:R-:W-:Y:S01]  /*0590*/  IMAD.WIDE.U32 R12, R13, 0x4, R2 ;  /* 0x000000040d0c7825 */ /* 0x000fe200078e0002 */
[----:B-1----:R-:W-:-:S06]  /*05a0*/  ULEA UR5, UR8, UR5, 0x18 ;  /* 0x0000000508057291 */ /* 0x002fcc000f8ec0ff */
[----:B------:R-:W-:-:S05]  /*05b0*/  IMAD.U32 R9, RZ, RZ, UR5 ;  /* 0x00000005ff097e24 */ /* 0x000fca000f8e00ff */
[----:B0-----:R-:W0:Y:S02]  /*05c0*/  LDS R16, [R9+0x400] ;  /* 0x0004000009107984 */ /* 0x001e240000000800 */
[----:B0-----:R-:W-:-:S05]  /*05d0*/  I2FP.F32.S32 R11, R16 ;  /* 0x00000010000b7245 */ /* 0x001fca0000201400 */
[----:B------:R1:W-:Y:S02]  /*05e0*/  REDG.E.ADD.F32.FTZ.RN.STRONG.GPU desc[UR12][R12.64], R11 ;  /* 0x0000000b0c0079a6 */ /* 0x0003e4000c12f30c */
.L_x_1:
[----:B------:R-:W-:Y:S05]  /*05f0*/  BSYNC.RECONVERGENT B0 ;  /* 0x0000000000007941 */ /* 0x000fea0003800200 */
.L_x_0:
[----:B------:R-:W-:Y:S02]  /*0600*/  ISETP.LT.U32.AND P0, PT, R21, UR10, PT ;  /* 0x0000000a15007c0c */ /* 0x000fe4000bf01070 */
[----:B0-----:R-:W-:Y:S02]  /*0610*/  PRMT R16, R7, 0x7610, R16 ;  /* 0x0000761007107816 */ /* 0x001fe40000000010 */
[----:B------:R-:W-:Y:S02]  /*0620*/  PRMT R17, R6, 0x7610, R17 ;  /* 0x0000761006117816 */ /* 0x000fe40000000011 */
[----:B-1----:R-:W-:Y:S02]  /*0630*/  PRMT R12, R23, 0x7610, R12 ;  /* 0x00007610170c7816 */ /* 0x002fe4000000000c */
[----:B------:R-:W-:Y:S02]  /*0640*/  PRMT R13, R20, 0x7610, R13 ;  /* 0x00007610140d7816 */ /* 0x000fe4000000000d */
[----:B------:R-:W-:-:S03]  /*0650*/  PRMT R11, R22, 0x7610, R11 ;  /* 0x00007610160b7816 */ /* 0x000fc6000000000b */
[----:B------:R-:W-:Y:S05]  /*0660*/  @P0 BRA `(.L_x_2) ;  /* 0xfffffff800e40947 */ /* 0x000fea000383ffff */
[----:B------:R-:W0:Y:S01]  /*0670*/  LDCU.64 UR8, c[0x0][0x390] ;  /* 0x00007200ff0877ac */ /* 0x000e220008000a00 */
[----:B------:R-:W1:Y:S01]  /*0680*/  I2F.U16 R5, R14 ;  /* 0x0000000e00057306 */ /* 0x000e620000101000 */
[----:B------:R-:W-:-:S07]  /*0690*/  ULOP3.LUT UR5, UR6, 0xffff, URZ, 0xc0, !UPT ;  /* 0x0000ffff06057892 */ /* 0x000fce000f8ec0ff */
[----:B------:R-:W2:Y:S01]  /*06a0*/  I2F.U16 R7, R16 ;  /* 0x0000001000077306 */ /* 0x000ea20000101000 */
[----:B------:R-:W-:-:S05]  /*06b0*/  IADD3 R10, P0, PT, R10, UR5, RZ ;  /* 0x000000050a0a7c10 */ /* 0x000fca000ff1e0ff */
[----:B------:R-:W-:Y:S02]  /*06c0*/  IMAD.X R3, RZ, RZ, RZ, P0 ;  /* 0x000000ffff037224 */ /* 0x000fe400000e06ff */
[----:B------:R-:W3:Y:S01]  /*06d0*/  I2F.U16 R17, R17 ;  /* 0x0000001100117306 */ /* 0x000ee20000101000 */
[----:B0-----:R-:W-:-:S04]  /*06e0*/  LEA R2, P0, R10, UR8, 0x2 ;  /* 0x000000080a027c11 */ /* 0x001fc8000f8010ff */
[----:B------:R-:W-:-:S03]  /*06f0*/  LEA.HI.X R3, R10, UR9, R3, 0x2, P0 ;  /* 0x000000090a037c11 */ /* 0x000fc600080f1403 */
[----:B------:R-:W0:Y:S02]  /*0700*/  I2F.U16 R9, R18 ;  /* 0x0000001200097306 */ /* 0x000e240000101000 */
[----:B-1----:R-:W-:Y:S04]  /*0710*/  REDG.E.ADD.F32.FTZ.RN.STRONG.GPU desc[UR12][R2.64], R5 ;  /* 0x00000005020079a6 */ /* 0x002fe8000c12f30c */
[----:B--2---:R-:W-:Y:S02]  /*0720*/  REDG.E.ADD.F32.FTZ.RN.STRONG.GPU desc[UR12][R2.64+0x100], R7 ;  /* 0x00010007020079a6 */ /* 0x004fe4000c12f30c */
[----:B------:R-:W1:Y:S02]  /*0730*/  I2F.U16 R19, R19 ;  /* 0x0000001300137306 */ /* 0x000e640000101000 */
[----:B---3--:R-:W-:Y:S04]  /*0740*/  REDG.E.ADD.F32.FTZ.RN.STRONG.GPU desc[UR12][R2.64+0x200], R17 ;  /* 0x00020011020079a6 */ /* 0x008fe8000c12f30c */
[----:B0-----:R-:W-:Y:S02]  /*0750*/  REDG.E.ADD.F32.FTZ.RN.STRONG.GPU desc[UR12][R2.64+0x300], R9 ;  /* 0x00030009020079a6 */ /* 0x001fe4000c12f30c */
[----:B------:R-:W0:Y:S02]  /*0760*/  I2F.U16 R15, R15 ;  /* 0x0000000f000f7306 */ /* 0x000e240000101000 */
[----:B-1----:R-:W-:Y:S06]  /*0770*/  REDG.E.ADD.F32.FTZ.RN.STRONG.GPU desc[UR12][R2.64+0x400], R19 ;  /* 0x00040013020079a6 */ /* 0x002fec000c12f30c */
[----:B------:R-:W1:Y:S01]  /*0780*/  I2F.U16 R11, R12 ;  /* 0x0000000c000b7306 */ /* 0x000e620000101000 */
[----:B0-----:R-:W-:Y:S07]  /*0790*/  REDG.E.ADD.F32.FTZ.RN.STRONG.GPU desc[UR12][R2.64+0x500], R15 ;  /* 0x0005000f020079a6 */ /* 0x001fee000c12f30c */
[----:B------:R-:W0:Y:S01]  /*07a0*/  I2F.U16 R13, R13 ;  /* 0x0000000d000d7306 */ /* 0x000e220000101000 */
[----:B-1----:R-:W-:Y:S04]  /*07b0*/  REDG.E.ADD.F32.FTZ.RN.STRONG.GPU desc[UR12][R2.64+0x600], R11 ;  /* 0x0006000b020079a6 */ /* 0x002fe8000c12f30c */
[----:B0-----:R-:W-:Y:S01]  /*07c0*/  REDG.E.ADD.F32.FTZ.RN.STRONG.GPU desc[UR12][R2.64+0x700], R13 ;  /* 0x0007000d020079a6 */ /* 0x001fe2000c12f30c */
[----:B------:R-:W-:Y:S05]  /*07d0*/  EXIT ;  /* 0x000000000000794d */ /* 0x000fea0003800000 */
.L_x_3:
[----:B------:R-:W-:-:S00]  /*07e0*/  BRA `(.L_x_3) ;  /* 0xfffffffc00fc7947 */ /* 0x000fc0000383ffff */
[----:B------:R-:W-:-:S00]  /*07f0*/  NOP ;  /* 0x0000000000007918 */ /* 0x000fc00000000000 */
        /* <DEDUP_REMOVED lines=8> */
.L_x_63:


//--------------------- .text._Z7row_sumPKiPfi    --------------------------
	.section	.text._Z7row_sumPKiPfi,"ax",@progbits
	.align	128
        .global         _Z7row_sumPKiPfi
        .type           _Z7row_sumPKiPfi,@function
        .size           _Z7row_sumPKiPfi,(.L_x_60 - _Z7row_sumPKiPfi)
        .other          _Z7row_sumPKiPfi,@"STO_CUDA_ENTRY STV_DEFAULT"
_Z7row_sumPKiPfi:
.text._Z7row_sumPKiPfi:
[----:B------:R-:W-:Y:S01]  /*0000*/  LDC R1, c[0x0][0x37c] ;  /* 0x0000df00ff017b82 */ /* 0x000fe20000000800 */
[----:B------:R-:W0:Y:S01]  /*0010*/  S2R R3, SR_TID.X ;  /* 0x0000000000037919 */ /* 0x000e220000002100 */
[----:B------:R-:W1:Y:S06]  /*0020*/  LDCU UR12, c[0x0][0x390] ;  /* 0x00007200ff0c77ac */ /* 0x000e6c0008000800 */
[----:B------:R-:W0:Y:S01]  /*0030*/  S2UR UR4, SR_CTAID.X ;  /* 0x00000000000479c3 */ /* 0x000e220000002500 */
[----:B------:R-:W2:Y:S07]  /*0040*/  LDCU.64 UR10, c[0x0][0x358] ;  /* 0x00006b00ff0a77ac */ /* 0x000eae0008000a00 */
[----:B------:R-:W0:Y:S01]  /*0050*/  LDC R2, c[0x0][0x360] ;  /* 0x0000d800ff027b82 */ /* 0x000e220000000800 */
[----:B-1----:R-:W-:Y:S01]  /*0060*/  UISETP.GE.AND UP0, UPT, UR12, 0x1, UPT ;  /* 0x000000010c00788c */ /* 0x002fe2000bf06270 */
[----:B0-----:R-:W-:-:S02]  /*0070*/  IMAD R2, R2, UR4, R3 ;  /* 0x0000000402027c24 */ /* 0x001fc4000f8e0203 */
[----:B------:R-:W-:-:S06]  /*0080*/  IMAD.MOV.U32 R3, RZ, RZ, RZ ;  /* 0x000000ffff037224 */ /* 0x000fcc00078e00ff */
[----:B--2---:R-:W-:Y:S05]  /*0090*/  BRA.U !UP0, `(.L_x_4) ;  /* 0x0000000508747547 */ /* 0x004fea000b800000 */
[----:B------:R-:W-:Y:S02]  /*00a0*/  UISETP.GE.U32.AND UP1, UPT, UR12, 0x10, UPT ;  /* 0x000000100c00788c */ /* 0x000fe4000bf26070 */
[----:B------:R-:W-:Y:S01]  /*00b0*/  IMAD R0, R2, UR12, RZ ;  /* 0x0000000c02007c24 */ /* 0x000fe2000f8e02ff */
[----:B------:R-:W-:Y:S01]  /*00c0*/  ULOP3.LUT UR8, UR12, 0xf, URZ, 0xc0, !UPT ;  /* 0x0000000f0c087892 */ /* 0x000fe2000f8ec0ff */
[----:B------:R-:W-:Y:S01]  /*00d0*/  IMAD.MOV.U32 R3, RZ, RZ, RZ ;  /* 0x000000ffff037224 */ /* 0x000fe200078e00ff */
[----:B------:R-:W-:Y:S02]  /*00e0*/  UMOV UR4, URZ ;  /* 0x000000ff00047c82 */ /* 0x000fe40008000000 */
[----:B------:R-:W-:Y:S02]  /*00f0*/  UISETP.NE.AND UP0, UPT, UR8, URZ, UPT ;  /* 0x000000ff0800728c */ /* 0x000fe4000bf05270 */
[----:B------:R-:W-:Y:S09]  /*0100*/  BRA.U !UP1, `(.L_x_5) ;  /* 0x0000000109987547 */ /* 0x000ff2000b800000 */
[----:B------:R-:W0:Y:S01]  /*0110*/  LDCU.64 UR6, c[0x0][0x380] ;  /* 0x00007000ff0677ac */ /* 0x000e220008000a00 */
[----:B------:R-:W-:Y:S02]  /*0120*/  IMAD.MOV.U32 R3, RZ, RZ, RZ ;  /* 0x000000ffff037224 */ /* 0x000fe400078e00ff */
[----:B------:R-:W-:Y:S01]  /*0130*/  IMAD.MOV.U32 R6, RZ, RZ, R0 ;  /* 0x000000ffff067224 */ /* 0x000fe200078e0000 */
[----:B------:R-:W-:-:S04]  /*0140*/  ULOP3.LUT UR4, UR12, 0x7ffffff0, URZ, 0xc0, !UPT ;  /* 0x7ffffff00c047892 */ /* 0x000fc8000f8ec0ff */
[----:B------:R-:W-:Y:S02]  /*0150*/  UIADD3 UR9, UPT, UPT, -UR4, URZ, URZ ;  /* 0x000000ff04097290 */ /* 0x000fe4000fffe1ff */
[----:B0-----:R-:W-:-:S04]  /*0160*/  UIADD3 UR5, UP1, UPT, UR6, 0x20, URZ ;  /* 0x0000002006057890 */ /* 0x001fc8000ff3e0ff */
[----:B------:R-:W-:-:S12]  /*0170*/  UIADD3.X UR6, UPT, UPT, URZ, UR7, URZ, UP1, !UPT ;  /* 0x00000007ff067290 */ /* 0x000fd80008ffe4ff */
.L_x_6:
[----:B------:R-:W-:Y:S02]  /*0180*/  IMAD.U32 R4, RZ, RZ, UR5 ;  /* 0x00000005ff047e24 */ /* 0x000fe4000f8e00ff */
[----:B------:R-:W-:Y:S02]  /*0190*/  IMAD.U32 R5, RZ, RZ, UR6 ;  /* 0x00000006ff057e24 */ /* 0x000fe4000f8e00ff */
[----:B------:R-:W-:-:S05]  /*01a0*/  IMAD.WIDE R4, R6, 0x4, R4 ;  /* 0x0000000406047825 */ /* 0x000fca00078e0204 */
[----:B------:R-:W2:Y:S04]  /*01b0*/  LDG.E R8, desc[UR10][R4.64+-0x20] ;  /* 0xffffe00a04087981 */ /* 0x000ea8000c1e1900 */
[----:B------:R-:W2:Y:S04]  /*01c0*/  LDG.E R7, desc[UR10][R4.64+-0x1c] ;  /* 0xffffe40a04077981 */ /* 0x000ea8000c1e1900 */
[----:B------:R-:W3:Y:S04]  /*01d0*/  LDG.E R10, desc[UR10][R4.64+-0x18] ;  /* 0xffffe80a040a7981 */ /* 0x000ee8000c1e1900 */
[----:B------:R-:W3:Y:S04]  /*01e0*/  LDG.E R9, desc[UR10][R4.64+-0x14] ;  /* 0xffffec0a04097981 */ /* 0x000ee8000c1e1900 */
[----:B------:R-:W4:Y:S04]  /*01f0*/  LDG.E R12, desc[UR10][R4.64+-0x10] ;  /* 0xfffff00a040c7981 */ /* 0x000f28000c1e1900 */
[----:B------:R-:W4:Y:S04]  /*0200*/  LDG.E R11, desc[UR10][R4.64+-0xc] ;  /* 0xfffff40a040b7981 */ /* 0x000f28000c1e1900 */
[----:B------:R-:W5:Y:S04]  /*0210*/  LDG.E R14, desc[UR10][R4.64+-0x8] ;  /* 0xfffff80a040e7981 */ /* 0x000f68000c1e1900 */
        /* <DEDUP_REMOVED lines=8> */
[----:B------:R-:W5:Y:S01]  /*02a0*/  LDG.E R21, desc[UR10][R4.64+0x1c] ;  /* 0x00001c0a04157981 */ /* 0x000f62000c1e1900 */
[----:B------:R-:W-:Y:S01]  /*02b0*/  UIADD3 UR9, UPT, UPT, UR9, 0x10, URZ ;  /* 0x0000001009097890 */ /* 0x000fe2000fffe0ff */
[----:B------:R-:W-:-:S03]  /*02c0*/  VIADD R6, R6, 0x10 ;  /* 0x0000001006067836 */ /* 0x000fc60000000000 */
[----:B------:R-:W-:Y:S01]  /*02d0*/  UISETP.NE.AND UP1, UPT, UR9, URZ, UPT ;  /* 0x000000ff0900728c */ /* 0x000fe2000bf25270 */
[----:B--2---:R-:W-:-:S04]  /*02e0*/  IADD3 R7, PT, PT, R7, R8, R3 ;  /* 0x0000000807077210 */ /* 0x004fc80007ffe003 */
[----:B---3--:R-:W-:-:S04]  /*02f0*/  IADD3 R7, PT, PT, R9, R10, R7 ;  /* 0x0000000a09077210 */ /* 0x008fc80007ffe007 */
[----:B----4-:R-:W-:-:S04]  /*0300*/  IADD3 R7, PT, PT, R11, R12, R7 ;  /* 0x0000000c0b077210 */ /* 0x010fc80007ffe007 */
[----:B-----5:R-:W-:-:S04]  /*0310*/  IADD3 R7, PT, PT, R13, R14, R7 ;  /* 0x0000000e0d077210 */ /* 0x020fc80007ffe007 */
[----:B------:R-:W-:-:S04]  /*0320*/  IADD3 R7, PT, PT, R15, R16, R7 ;  /* 0x000000100f077210 */ /* 0x000fc80007ffe007 */
[----:B------:R-:W-:-:S04]  /*0330*/  IADD3 R7, PT, PT, R17, R18, R7 ;  /* 0x0000001211077210 */ /* 0x000fc80007ffe007 */
[----:B------:R-:W-:-:S04]  /*0340*/  IADD3 R7, PT, PT, R19, R20, R7 ;  /* 0x0000001413077210 */ /* 0x000fc80007ffe007 */
[----:B------:R-:W-:Y:S01]  /*0350*/  IADD3 R3, PT, PT, R21, R22, R7 ;  /* 0x0000001615037210 */ /* 0x000fe20007ffe007 */
[----:B------:R-:W-:Y:S06]  /*0360*/  BRA.U UP1, `(.L_x_6) ;  /* 0xfffffffd01847547 */ /* 0x000fec000b83ffff */
.L_x_5:
[----:B------:R-:W-:Y:S05]  /*0370*/  BRA.U !UP0, `(.L_x_7) ;  /* 0x0000000108b87547 */ /* 0x000fea000b800000 */
[----:B------:R-:W-:Y:S02]  /*0380*/  UISETP.GE.U32.AND UP0, UPT, UR8, 0x8, UPT ;  /* 0x000000080800788c */ /* 0x000fe4000bf06070 */
[----:B------:R-:W-:-:S04]  /*0390*/  ULOP3.LUT UR6, UR12, 0x7, URZ, 0xc0, !UPT ;  /* 0x000000070c067892 */ /* 0x000fc8000f8ec0ff */
[----:B------:R-:W-:-:S03]  /*03a0*/  UISETP.NE.AND UP1, UPT, UR6, URZ, UPT ;  /* 0x000000ff0600728c */ /* 0x000fc6000bf25270 */
[----:B------:R-:W-:Y:S08]  /*03b0*/  BRA.U !UP0, `(.L_x_8) ;  /* 0x0000000108407547 */ /* 0x000ff0000b800000 */
[----:B------:R-:W0:Y:S01]  /*03c0*/  LDC.64 R4, c[0x0][0x380] ;  /* 0x0000e000ff047b82 */ /* 0x000e220000000a00 */
[----:B------:R-:W-:-:S04]  /*03d0*/  VIADD R7, R0, UR4 ;  /* 0x0000000400077c36 */ /* 0x000fc80008000000 */
[----:B0-----:R-:W-:-:S05]  /*03e0*/  IMAD.WIDE R4, R7, 0x4, R4 ;  /* 0x0000000407047825 */ /* 0x001fca00078e0204 */
[----:B------:R-:W2:Y:S04]  /*03f0*/  LDG.E R6, desc[UR10][R4.64] ;  /* 0x0000000a04067981 */ /* 0x000ea8000c1e1900 */
[----:B------:R-:W2:Y:S04]  /*0400*/  LDG.E R7, desc[UR10][R4.64+0x4] ;  /* 0x0000040a04077981 */ /* 0x000ea8000c1e1900 */
[----:B------:R-:W3:Y:S04]  /*0410*/  LDG.E R9, desc[UR10][R4.64+0x8] ;  /* 0x0000080a04097981 */ /* 0x000ee8000c1e1900 */
[----:B------:R-:W3:Y:S04]  /*0420*/  LDG.E R8, desc[UR10][R4.64+0xc] ;  /* 0x00000c0a04087981 */ /* 0x000ee8000c1e1900 */
[----:B------:R-:W4:Y:S04]  /*0430*/  LDG.E R11, desc[UR10][R4.64+0x10] ;  /* 0x0000100a040b7981 */ /* 0x000f28000c1e1900 */
[----:B------:R-:W4:Y:S04]  /*0440*/  LDG.E R10, desc[UR10][R4.64+0x14] ;  /* 0x0000140a040a7981 */ /* 0x000f28000c1e1900 */
[----:B------:R-:W5:Y:S04]  /*0450*/  LDG.E R13, desc[UR10][R4.64+0x18] ;  /* 0x0000180a040d7981 */ /* 0x000f68000c1e1900 */
[----:B------:R-:W5:Y:S01]  /*0460*/  LDG.E R12, desc[UR10][R4.64+0x1c] ;  /* 0x00001c0a040c7981 */ /* 0x000f62000c1e1900 */
[----:B------:R-:W-:Y:S01]  /*0470*/  UIADD3 UR4, UPT, UPT, UR4, 0x8, URZ ;  /* 0x0000000804047890 */ /* 0x000fe2000fffe0ff */
[----:B--2---:R-:W-:-:S04]  /*0480*/  IADD3 R6, PT, PT, R7, R6, R3 ;  /* 0x0000000607067210 */ /* 0x004fc80007ffe003 */
[----:B---3--:R-:W-:-:S04]  /*0490*/  IADD3 R6, PT, PT, R8, R9, R6 ;  /* 0x0000000908067210 */ /* 0x008fc80007ffe006 */
[----:B----4-:R-:W-:-:S04]  /*04a0*/  IADD3 R6, PT, PT, R10, R11, R6 ;  /* 0x0000000b0a067210 */ /* 0x010fc80007ffe006 */
[----:B-----5:R-:W-:-:S07]  /*04b0*/  IADD3 R3, PT, PT, R12, R13, R6 ;  /* 0x0000000d0c037210 */ /* 0x020fce0007ffe006 */
.L_x_8:
        /* <DEDUP_REMOVED lines=11> */
[----:B------:R-:W3:Y:S01]  /*0570*/  LDG.E R9, desc[UR10][R4.64+0xc] ;  /* 0x00000c0a04097981 */ /* 0x000ee2000c1e1900 */
[----:B------:R-:W-:Y:S01]  /*0580*/  UIADD3 UR4, UPT, UPT, UR4, 0x4, URZ ;  /* 0x0000000404047890 */ /* 0x000fe2000fffe0ff */
[----:B--2---:R-:W-:-:S04]  /*0590*/  IADD3 R3, PT, PT, R7, R6, R3 ;  /* 0x0000000607037210 */ /* 0x004fc80007ffe003 */
[----:B---3--:R-:W-:-:S07]  /*05a0*/  IADD3 R3, PT, PT, R9, R8, R3 ;  /* 0x0000000809037210 */ /* 0x008fce0007ffe003 */
.L_x_9:
[----:B------:R-:W-:Y:S05]  /*05b0*/  BRA.U !UP1, `(.L_x_7) ;  /* 0x0000000109287547 */ /* 0x000fea000b800000 */
[----:B------:R-:W0:Y:S01]  /*05c0*/  LDC.64 R6, c[0x0][0x380] ;  /* 0x0000e000ff067b82 */ /* 0x000e220000000a00 */
[----:B------:R-:W-:Y:S01]  /*05d0*/  VIADD R9, R0, UR4 ;  /* 0x0000000400097c36 */ /* 0x000fe20008000000 */
[----:B------:R-:W-:-:S12]  /*05e0*/  UIADD3 UR5, UPT, UPT, -UR5, URZ, URZ ;  /* 0x000000ff05057290 */ /* 0x000fd8000fffe1ff */
.L_x_10:
[----:B0-----:R-:W-:-:S06]  /*05f0*/  IMAD.WIDE R4, R9, 0x4, R6 ;  /* 0x0000000409047825 */ /* 0x001fcc00078e0206 */
[----:B------:R-:W2:Y:S01]  /*0600*/  LDG.E R4, desc[UR10][R4.64] ;  /* 0x0000000a04047981 */ /* 0x000ea2000c1e1900 */
[----:B------:R-:W-:Y:S01]  /*0610*/  UIADD3 UR5, UPT, UPT, UR5, 0x1, URZ ;  /* 0x0000000105057890 */ /* 0x000fe2000fffe0ff */
[----:B------:R-:W-:-:S03]  /*0620*/  VIADD R9, R9, 0x1 ;  /* 0x0000000109097836 */ /* 0x000fc60000000000 */
[----:B------:R-:W-:Y:S01]  /*0630*/  UISETP.NE.AND UP0, UPT, UR5, URZ, UPT ;  /* 0x000000ff0500728c */ /* 0x000fe2000bf05270 */
[----:B--2---:R-:W-:-:S08]  /*0640*/  IMAD.IADD R3, R4, 0x1, R3 ;  /* 0x0000000104037824 */ /* 0x004fd000078e0203 */
[----:B------:R-:W-:Y:S05]  /*0650*/  BRA.U UP0, `(.L_x_10) ;  /* 0xfffffffd00e47547 */ /* 0x000fea000b83ffff */
.L_x_7:
[----:B------:R-:W-:-:S07]  /*0660*/  I2FP.F32.S32 R3, R3 ;  /* 0x0000000300037245 */ /* 0x000fce0000201400 */
.L_x_4:
[----:B------:R-:W-:Y:S01]  /*0670*/  I2FP.F32.S32 R6, UR12 ;  /* 0x0000000c00067c45 */ /* 0x000fe20008201400 */
[----:B------:R-:W-:Y:S03]  /*0680*/  BSSY.RECONVERGENT B0, `(.L_x_11) ;  /* 0x000000c000007945 */ /* 0x000fe60003800200 */
[----:B------:R-:W0:Y:S08]  /*0690*/  MUFU.RCP R5, R6 ;  /* 0x0000000600057308 */ /* 0x000e300000001000 */
[----:B------:R-:W1:Y:S01]  /*06a0*/  FCHK P0, R3, R6 ;  /* 0x0000000603007302 */ /* 0x000e620000000000 */
[----:B0-----:R-:W-:-:S04]  /*06b0*/  FFMA R0, -R6, R5, 1 ;  /* 0x3f80000006007423 */ /* 0x001fc80000000105 */
[----:B------:R-:W-:-:S04]  /*06c0*/  FFMA R0, R5, R0, R5 ;  /* 0x0000000005007223 */ /* 0x000fc80000000005 */
[----:B------:R-:W-:-:S04]  /*06d0*/  FFMA R5, R0, R3, RZ ;  /* 0x0000000300057223 */ /* 0x000fc800000000ff */
[----:B------:R-:W-:-:S04]  /*06e0*/  FFMA R4, -R6, R5, R3 ;  /* 0x0000000506047223 */ /* 0x000fc80000000103 */
[----:B------:R-:W-:Y:S01]  /*06f0*/  FFMA R7, R0, R4, R5 ;  /* 0x0000000400077223 */ /* 0x000fe20000000005 */
[----:B-1----:R-:W-:Y:S06]  /*0700*/  @!P0 BRA `(.L_x_12) ;  /* 0x00000000000c8947 */ /* 0x002fec0003800000 */
[----:B------:R-:W-:-:S07]  /*0710*/  MOV R4, 0x730 ;  /* 0x0000073000047802 */ /* 0x000fce0000000f00 */
[----:B------:R-:W-:Y:S05]  /*0720*/  CALL.REL.NOINC `($__internal_0_$__cuda_sm3x_div_rn_noftz_f32_slowpath) ;  /* 0x0000000000187944 */ /* 0x000fea0003c00000 */
[----:B------:R-:W-:-:S07]  /*0730*/  IMAD.MOV.U32 R7, RZ, RZ, R0 ;  /* 0x000000ffff077224 */ /* 0x000fce00078e0000 */
.L_x_12:
[----:B------:R-:W-:Y:S05]  /*0740*/  BSYNC.RECONVERGENT B0 ;  /* 0x0000000000007941 */ /* 0x000fea0003800200 */
.L_x_11:
[----:B------:R-:W0:Y:S02]  /*0750*/  LDC.64 R4, c[0x0][0x388] ;  /* 0x0000e200ff047b82 */ /* 0x000e240000000a00 */
[----:B0-----:R-:W-:-:S05]  /*0760*/  IMAD.WIDE R2, R2, 0x4, R4 ;  /* 0x0000000402027825 */ /* 0x001fca00078e0204 */
[----:B------:R-:W-:Y:S01]  /*0770*/  STG.E desc[UR10][R2.64], R7 ;  /* 0x0000000702007986 */ /* 0x000fe2000c10190a */
[----:B------:R-:W-:Y:S05]  /*0780*/  EXIT ;  /* 0x000000000000794d */ /* 0x000fea0003800000 */
        .weak           $__internal_0_$__cuda_sm3x_div_rn_noftz_f32_slowpath
        .type           $__internal_0_$__cuda_sm3x_div_rn_noftz_f32_slowpath,@function
        .size           $__internal_0_$__cuda_sm3x_div_rn_noftz_f32_slowpath,(.L_x_60 - $__internal_0_$__cuda_sm3x_div_rn_noftz_f32_slowpath)
$__internal_0_$__cuda_sm3x_div_rn_noftz_f32_slowpath:
[----:B------:R-:W-:Y:S01]  /*0790*/  SHF.R.U32.HI R5, RZ, 0x17, R6 ;  /* 0x00000017ff057819 */ /* 0x000fe20000011606 */
[----:B------:R-:W-:Y:S01]  /*07a0*/  BSSY.RECONVERGENT B1, `(.L_x_13) ;  /* 0x0000063000017945 */ /* 0x000fe20003800200 */
[----:B------:R-:W-:Y:S02]  /*07b0*/  SHF.R.U32.HI R0, RZ, 0x17, R3 ;  /* 0x00000017ff007819 */ /* 0x000fe40000011603 */
[----:B------:R-:W-:Y:S02]  /*07c0*/  LOP3.LUT R5, R5, 0xff, RZ, 0xc0, !PT ;  /* 0x000000ff05057812 */ /* 0x000fe400078ec0ff */
[----:B------:R-:W-:-:S03]  /*07d0*/  LOP3.LUT R10, R0, 0xff, RZ, 0xc0, !PT ;  /* 0x000000ff000a7812 */ /* 0x000fc600078ec0ff */
[----:B------:R-:W-:Y:S02]  /*07e0*/  VIADD R8, R5, 0xffffffff ;  /* 0xffffffff05087836 */ /* 0x000fe40000000000 */
[----:B------:R-:W-:-:S03]  /*07f0*/  VIADD R9, R10, 0xffffffff ;  /* 0xffffffff0a097836 */ /* 0x000fc60000000000 */
[----:B------:R-:W-:-:S04]  /*0800*/  ISETP.GT.U32.AND P0, PT, R8, 0xfd, PT ;  /* 0x000000fd0800780c */ /* 0x000fc80003f04070 */
[----:B------:R-:W-:-:S13]  /*0810*/  ISETP.GT.U32.OR P0, PT, R9, 0xfd, P0 ;  /* 0x000000fd0900780c */ /* 0x000fda0000704470 */
[----:B------:R-:W-:Y:S01]  /*0820*/  @!P0 IMAD.MOV.U32 R7, RZ, RZ, RZ ;  /* 0x000000ffff078224 */ /* 0x000fe200078e00ff */
[----:B------:R-:W-:Y:S06]  /*0830*/  @!P0 BRA `(.L_x_14) ;  /* 0x0000000000608947 */ /* 0x000fec0003800000 */
[----:B------:R-:W-:Y:S01]  /*0840*/  FSETP.GTU.FTZ.AND P0, PT, |R3|, +INF , PT ;  /* 0x7f8000000300780b */ /* 0x000fe20003f1c200 */
[----:B------:R-:W-:Y:S01]  /*0850*/  IMAD.MOV.U32 R0, RZ, RZ, R6 ;  /* 0x000000ffff007224 */ /* 0x000fe200078e0006 */
[----:B------:R-:W-:-:S04]  /*0860*/  FSETP.GTU.FTZ.AND P1, PT, |R6|, +INF , PT ;  /* 0x7f8000000600780b */ /* 0x000fc80003f3c200 */
[----:B------:R-:W-:-:S13]  /*0870*/  PLOP3.LUT P0, PT, P0, P1, PT, 0xf8, 0x8f ;  /* 0x00000000008f781c */ /* 0x000fda0000703f70 */
[----:B------:R-:W-:Y:S05]  /*0880*/  @P0 BRA `(.L_x_15) ;  /* 0x00000004004c0947 */ /* 0x000fea0003800000 */
[----:B------:R-:W-:-:S13]  /*0890*/  LOP3.LUT P0, RZ, R6, 0x7fffffff, R3, 0xc8, !PT ;  /* 0x7fffffff06ff7812 */ /* 0x000fda000780c803 */
[----:B------:R-:W-:Y:S05]  /*08a0*/  @!P0 BRA `(.L_x_16) ;  /* 0x00000004003c8947 */ /* 0x000fea0003800000 */
[C---:B------:R-:W-:Y:S02]  /*08b0*/  FSETP.NEU.FTZ.AND P2, PT, |R3|.reuse, +INF , PT ;  /* 0x7f8000000300780b */ /* 0x040fe40003f5d200 */
[----:B------:R-:W-:Y:S02]  /*08c0*/  FSETP.NEU.FTZ.AND P1, PT, |R0|, +INF , PT ;  /* 0x7f8000000000780b */ /* 0x000fe40003f3d200 */
[----:B------:R-:W-:-:S11]  /*08d0*/  FSETP.NEU.FTZ.AND P0, PT, |R3|, +INF , PT ;  /* 0x7f8000000300780b */ /* 0x000fd60003f1d200 */
[----:B------:R-:W-:Y:S05]  /*08e0*/  @!P1 BRA !P2, `(.L_x_16) ;  /* 0x00000004002c9947 */ /* 0x000fea0005000000 */
[----:B------:R-:W-:-:S04]  /*08f0*/  LOP3.LUT P2, RZ, R3, 0x7fffffff, RZ, 0xc0, !PT ;  /* 0x7fffffff03ff7812 */ /* 0x000fc8000784c0ff */
[----:B------:R-:W-:-:S13]  /*0900*/  PLOP3.LUT P1, PT, P1, P2, PT, 0x2f, 0xf2 ;  /* 0x0000000000f2781c */ /* 0x000fda0000f24577 */
[----:B------:R-:W-:Y:S05]  /*0910*/  @P1 BRA `(.L_x_17) ;  /* 0x0000000400181947 */ /* 0x000fea0003800000 */
[----:B------:R-:W-:-:S04]  /*0920*/  LOP3.LUT P1, RZ, R6, 0x7fffffff, RZ, 0xc0, !PT ;  /* 0x7fffffff06ff7812 */ /* 0x000fc8000782c0ff */
[----:B------:R-:W-:-:S13]  /*0930*/  PLOP3.LUT P0, PT, P0, P1, PT, 0x2f, 0xf2 ;  /* 0x0000000000f2781c */ /* 0x000fda0000702577 */
[----:B------:R-:W-:Y:S05]  /*0940*/  @P0 BRA `(.L_x_18) ;  /* 0x0000000400000947 */ /* 0x000fea0003800000 */
[----:B------:R-:W-:Y:S02]  /*0950*/  ISETP.GE.AND P0, PT, R9, RZ, PT ;  /* 0x000000ff0900720c */ /* 0x000fe40003f06270 */
[----:B------:R-:W-:-:S11]  /*0960*/  ISETP.GE.AND P1, PT, R8, RZ, PT ;  /* 0x000000ff0800720c */ /* 0x000fd60003f26270 */
[----:B------:R-:W-:Y:S02]  /*0970*/  @P0 IMAD.MOV.U32 R7, RZ, RZ, RZ ;  /* 0x000000ffff070224 */ /* 0x000fe400078e00ff */
[----:B------:R-:W-:Y:S01]  /*0980*/  @!P0 FFMA R3, R3, 1.84467440737095516160e+19, RZ ;  /* 0x5f80000003038823 */ /* 0x000fe200000000ff */
[----:B------:R-:W-:Y:S02]  /*0990*/  @!P0 IMAD.MOV.U32 R7, RZ, RZ, -0x40 ;  /* 0xffffffc0ff078424 */ /* 0x000fe400078e00ff */
[----:B------:R-:W-:Y:S02]  /*09a0*/  @!P1 FFMA R6, R0, 1.84467440737095516160e+19, RZ ;  /* 0x5f80000000069823 */ /* 0x000fe400000000ff */
[----:B------:R-:W-:-:S07]  /*09b0*/  @!P1 VIADD R7, R7, 0x40 ;  /* 0x0000004007079836 */ /* 0x000fce0000000000 */
.L_x_14:
[----:B------:R-:W-:Y:S01]  /*09c0*/  LEA R9, R5, 0xc0800000, 0x17 ;  /* 0xc080000005097811 */ /* 0x000fe200078eb8ff */
[----:B------:R-:W-:Y:S04]  /*09d0*/  BSSY.RECONVERGENT B2, `(.L_x_19) ;  /* 0x0000036000027945 */ /* 0x000fe80003800200 */
[----:B------:R-:W-:Y:S02]  /*09e0*/  IMAD.IADD R9, R6, 0x1, -R9 ;  /* 0x0000000106097824 */ /* 0x000fe400078e0a09 */
[----:B------:R-:W-:Y:S02]  /*09f0*/  VIADD R6, R10, 0xffffff81 ;  /* 0xffffff810a067836 */ /* 0x000fe40000000000 */
[----:B------:R-:W0:Y:S01]  /*0a00*/  MUFU.RCP R8, R9 ;  /* 0x0000000900087308 */ /* 0x000e220000001000 */
[----:B------:R-:W-:Y:S01]  /*0a10*/  FADD.FTZ R11, -R9, -RZ ;  /* 0x800000ff090b7221 */ /* 0x000fe20000010100 */
[C---:B------:R-:W-:Y:S01]  /*0a20*/  IMAD R0, R6.reuse, -0x800000, R3 ;  /* 0xff80000006007824 */ /* 0x040fe200078e0203 */
[----:B------:R-:W-:-:S05]  /*0a30*/  IADD3 R6, PT, PT, R6, 0x7f, -R5 ;  /* 0x0000007f06067810 */ /* 0x000fca0007ffe805 */
[----:B------:R-:W-:Y:S02]  /*0a40*/  IMAD.IADD R6, R6, 0x1, R7 ;  /* 0x0000000106067824 */ /* 0x000fe400078e0207 */
[----:B0-----:R-:W-:-:S04]  /*0a50*/  FFMA R13, R8, R11, 1 ;  /* 0x3f800000080d7423 */ /* 0x001fc8000000000b */
[----:B------:R-:W-:-:S04]  /*0a60*/  FFMA R10, R8, R13, R8 ;  /* 0x0000000d080a7223 */ /* 0x000fc80000000008 */
[----:B------:R-:W-:-:S04]  /*0a70*/  FFMA R3, R0, R10, RZ ;  /* 0x0000000a00037223 */ /* 0x000fc800000000ff */
[----:B------:R-:W-:-:S04]  /*0a80*/  FFMA R8, R11, R3, R0 ;  /* 0x000000030b087223 */ /* 0x000fc80000000000 */
[----:B------:R-:W-:-:S04]  /*0a90*/  FFMA R13, R10, R8, R3 ;  /* 0x000000080a0d7223 */ /* 0x000fc80000000003 */
[----:B------:R-:W-:-:S04]  /*0aa0*/  FFMA R8, R11, R13, R0 ;  /* 0x0000000d0b087223 */ /* 0x000fc80000000000 */
[----:B------:R-:W-:-:S05]  /*0ab0*/  FFMA R0, R10, R8, R13 ;  /* 0x000000080a007223 */ /* 0x000fca000000000d */
[----:B------:R-:W-:-:S04]  /*0ac0*/  SHF.R.U32.HI R3, RZ, 0x17, R0 ;  /* 0x00000017ff037819 */ /* 0x000fc80000011600 */
[----:B------:R-:W-:-:S05]  /*0ad0*/  LOP3.LUT R3, R3, 0xff, RZ, 0xc0, !PT ;  /* 0x000000ff03037812 */ /* 0x000fca00078ec0ff */
[----:B------:R-:W-:-:S04]  /*0ae0*/  IMAD.IADD R7, R3, 0x1, R6 ;  /* 0x0000000103077824 */ /* 0x000fc800078e0206 */
[----:B------:R-:W-:-:S05]  /*0af0*/  VIADD R3, R7, 0xffffffff ;  /* 0xffffffff07037836 */ /* 0x000fca0000000000 */
[----:B------:R-:W-:-:S13]  /*0b00*/  ISETP.GE.U32.AND P0, PT, R3, 0xfe, PT ;  /* 0x000000fe0300780c */ /* 0x000fda0003f06070 */
[----:B------:R-:W-:Y:S05]  /*0b10*/  @!P0 BRA `(.L_x_20) ;  /* 0x0000000000808947 */ /* 0x000fea0003800000 */
[----:B------:R-:W-:-:S13]  /*0b20*/  ISETP.GT.AND P0, PT, R7, 0xfe, PT ;  /* 0x000000fe0700780c */ /* 0x000fda0003f04270 */
[----:B------:R-:W-:Y:S05]  /*0b30*/  @P0 BRA `(.L_x_21) ;  /* 0x00000000006c0947 */ /* 0x000fea0003800000 */
[----:B------:R-:W-:-:S13]  /*0b40*/  ISETP.GE.AND P0, PT, R7, 0x1, PT ;  /* 0x000000010700780c */ /* 0x000fda0003f06270 */
[----:B------:R-:W-:Y:S05]  /*0b50*/  @P0 BRA `(.L_x_22) ;  /* 0x0000000000740947 */ /* 0x000fea0003800000 */
[----:B------:R-:W-:Y:S02]  /*0b60*/  ISETP.GE.AND P0, PT, R7, -0x18, PT ;  /* 0xffffffe80700780c */ /* 0x000fe40003f06270 */
[----:B------:R-:W-:-:S11]  /*0b70*/  LOP3.LUT R0, R0, 0x80000000, RZ, 0xc0, !PT ;  /* 0x8000000000007812 */ /* 0x000fd600078ec0ff */
[----:B------:R-:W-:Y:S05]  /*0b80*/  @!P0 BRA `(.L_x_22) ;  /* 0x0000000000688947 */ /* 0x000fea0003800000 */
[CCC-:B------:R-:W-:Y:S01]  /*0b90*/  FFMA.RZ R3, R10.reuse, R8.reuse, R13.reuse ;  /* 0x000000080a037223 */ /* 0x1c0fe2000000c00d */
[CCC-:B------:R-:W-:Y:S01]  /*0ba0*/  FFMA.RM R6, R10.reuse, R8.reuse, R13.reuse ;  /* 0x000000080a067223 */ /* 0x1c0fe2000000400d */
[C---:B------:R-:W-:Y:S02]  /*0bb0*/  ISETP.NE.AND P2, PT, R7.reuse, RZ, PT ;  /* 0x000000ff0700720c */ /* 0x040fe40003f45270 */
[----:B------:R-:W-:Y:S02]  /*0bc0*/  ISETP.NE.AND P1, PT, R7, RZ, PT ;  /* 0x000000ff0700720c */ /* 0x000fe40003f25270 */
[----:B------:R-:W-:Y:S01]  /*0bd0*/  LOP3.LUT R5, R3, 0x7fffff, RZ, 0xc0, !PT ;  /* 0x007fffff03057812 */ /* 0x000fe200078ec0ff */
[----:B------:R-:W-:Y:S01]  /*0be0*/  FFMA.RP R3, R10, R8, R13 ;  /* 0x000000080a037223 */ /* 0x000fe2000000800d */
[----:B------:R-:W-:Y:S02]  /*0bf0*/  VIADD R8, R7, 0x20 ;  /* 0x0000002007087836 */ /* 0x000fe40000000000 */
[----:B------:R-:W-:Y:S01]  /*0c00*/  LOP3.LUT R5, R5, 0x800000, RZ, 0xfc, !PT ;  /* 0x0080000005057812 */ /* 0x000fe200078efcff */
[----:B------:R-:W-:Y:S01]  /*0c10*/  IMAD.MOV R7, RZ, RZ, -R7 ;  /* 0x000000ffff077224 */ /* 0x000fe200078e0a07 */
[----:B------:R-:W-:-:S02]  /*0c20*/  FSETP.NEU.FTZ.AND P0, PT, R3, R6, PT ;  /* 0x000000060300720b */ /* 0x000fc40003f1d000 */
[----:B------:R-:W-:Y:S02]  /*0c30*/  SHF.L.U32 R8, R5, R8, RZ ;  /* 0x0000000805087219 */ /* 0x000fe400000006ff */
[----:B------:R-:W-:Y:S02]  /*0c40*/  SEL R6, R7, RZ, P2 ;  /* 0x000000ff07067207 */ /* 0x000fe40001000000 */
[----:B------:R-:W-:Y:S02]  /*0c50*/  ISETP.NE.AND P1, PT, R8, RZ, P1 ;  /* 0x000000ff0800720c */ /* 0x000fe40000f25270 */
[----:B------:R-:W-:Y:S02]  /*0c60*/  SHF.R.U32.HI R6, RZ, R6, R5 ;  /* 0x00000006ff067219 */ /* 0x000fe40000011605 */
[----:B------:R-:W-:Y:S02]  /*0c70*/  PLOP3.LUT P0, PT, P0, P1, PT, 0xf8, 0x8f ;  /* 0x00000000008f781c */ /* 0x000fe40000703f70 */
[----:B------:R-:W-:-:S02]  /*0c80*/  SHF.R.U32.HI R8, RZ, 0x1, R6 ;  /* 0x00000001ff087819 */ /* 0x000fc40000011606 */
[----:B------:R-:W-:-:S04]  /*0c90*/  SEL R3, RZ, 0x1, !P0 ;  /* 0x00000001ff037807 */ /* 0x000fc80004000000 */
[----:B------:R-:W-:-:S04]  /*0ca0*/  LOP3.LUT R3, R3, 0x1, R8, 0xf8, !PT ;  /* 0x0000000103037812 */ /* 0x000fc800078ef808 */
[----:B------:R-:W-:-:S05]  /*0cb0*/  LOP3.LUT R3, R3, R6, RZ, 0xc0, !PT ;  /* 0x0000000603037212 */ /* 0x000fca00078ec0ff */
[----:B------:R-:W-:-:S05]  /*0cc0*/  IMAD.IADD R3, R8, 0x1, R3 ;  /* 0x0000000108037824 */ /* 0x000fca00078e0203 */
[----:B------:R-:W-:Y:S01]  /*0cd0*/  LOP3.LUT R0, R3, R0, RZ, 0xfc, !PT ;  /* 0x0000000003007212 */ /* 0x000fe200078efcff */
[----:B------:R-:W-:Y:S06]  /*0ce0*/  BRA `(.L_x_22) ;  /* 0x0000000000107947 */ /* 0x000fec0003800000 */
.L_x_21:
[----:B------:R-:W-:-:S04]  /*0cf0*/  LOP3.LUT R0, R0, 0x80000000, RZ, 0xc0, !PT ;  /* 0x8000000000007812 */ /* 0x000fc800078ec0ff */
[----:B------:R-:W-:Y:S01]  /*0d00*/  LOP3.LUT R0, R0, 0x7f800000, RZ, 0xfc, !PT ;  /* 0x7f80000000007812 */ /* 0x000fe200078efcff */
[----:B------:R-:W-:Y:S06]  /*0d10*/  BRA `(.L_x_22) ;  /* 0x0000000000047947 */ /* 0x000fec0003800000 */
.L_x_20:
[----:B------:R-:W-:-:S07]  /*0d20*/  IMAD R0, R6, 0x800000, R0 ;  /* 0x0080000006007824 */ /* 0x000fce00078e0200 */
.L_x_22:
[----:B------:R-:W-:Y:S05]  /*0d30*/  BSYNC.RECONVERGENT B2 ;  /* 0x0000000000027941 */ /* 0x000fea0003800200 */
.L_x_19:
[----:B------:R-:W-:Y:S05]  /*0d40*/  BRA `(.L_x_23) ;  /* 0x0000000000207947 */ /* 0x000fea0003800000 */
.L_x_18:
[----:B------:R-:W-:-:S04]  /*0d50*/  LOP3.LUT R0, R6, 0x80000000, R3, 0x48, !PT ;  /* 0x8000000006007812 */ /* 0x000fc800078e4803 */
[----:B------:R-:W-:Y:S01]  /*0d60*/  LOP3.LUT R0, R0, 0x7f800000, RZ, 0xfc, !PT ;  /* 0x7f80000000007812 */ /* 0x000fe200078efcff */
[----:B------:R-:W-:Y:S06]  /*0d70*/  BRA `(.L_x_23) ;  /* 0x0000000000147947 */ /* 0x000fec0003800000 */
.L_x_17:
[----:B------:R-:W-:Y:S01]  /*0d80*/  LOP3.LUT R0, R6, 0x80000000, R3, 0x48, !PT ;  /* 0x8000000006007812 */ /* 0x000fe200078e4803 */
[----:B------:R-:W-:Y:S06]  /*0d90*/  BRA `(.L_x_23) ;  /* 0x00000000000c7947 */ /* 0x000fec0003800000 */
.L_x_16:
[----:B------:R-:W0:Y:S01]  /*0da0*/  MUFU.RSQ R0, -QNAN ;  /* 0xffc0000000007908 */ /* 0x000e220000001400 */
[----:B------:R-:W-:Y:S05]  /*0db0*/  BRA `(.L_x_23) ;  /* 0x0000000000047947 */ /* 0x000fea0003800000 */
.L_x_15:
[----:B------:R-:W-:-:S07]  /*0dc0*/  FADD.FTZ R0, R3, R0 ;  /* 0x0000000003007221 */ /* 0x000fce0000010000 */
.L_x_23:
[----:B------:R-:W-:Y:S05]  /*0dd0*/  BSYNC.RECONVERGENT B1 ;  /* 0x0000000000017941 */ /* 0x000fea0003800200 */
.L_x_13:
[----:B------:R-:W-:-:S04]  /*0de0*/  IMAD.MOV.U32 R5, RZ, RZ, 0x0 ;  /* 0x00000000ff057424 */ /* 0x000fc800078e00ff */
[----:B0-----:R-:W-:Y:S05]  /*0df0*/  RET.REL.NODEC R4 `(_Z7row_sumPKiPfi) ;  /* 0xfffffff004807950 */ /* 0x001fea0003c3ffff */
.L_x_24:
        /* <DEDUP_REMOVED lines=16> */
.L_x_60:


//--------------------- .text._Z7col_sumPKiPfii   --------------------------
	.section	.text._Z7col_sumPKiPfii,"ax",@progbits
	.align	128
        .global         _Z7col_sumPKiPfii
        .type           _Z7col_sumPKiPfii,@function
        .size           _Z7col_sumPKiPfii,(.L_x_61 - _Z7col_sumPKiPfii)
        .other          _Z7col_sumPKiPfii,@"STO_CUDA_ENTRY STV_DEFAULT"
_Z7col_sumPKiPfii:
.text._Z7col_sumPKiPfii:
        /* <DEDUP_REMOVED lines=10> */
[----:B------:R-:W-:Y:S01]  /*00a0*/  UISETP.GE.U32.AND UP1, UPT, UR7, 0x10, UPT ;  /* 0x000000100700788c */ /* 0x000fe2000bf26070 */
[----:B------:R-:W-:Y:S01]  /*00b0*/  IMAD.MOV.U32 R3, RZ, RZ, RZ ;  /* 0x000000ffff037224 */ /* 0x000fe200078e00ff */
[----:B------:R-:W-:Y:S01]  /*00c0*/  ULOP3.LUT UR5, UR7, 0xf, URZ, 0xc0, !UPT ;  /* 0x0000000f07057892 */ /* 0x000fe2000f8ec0ff */
[----:B------:R-:W-:-:S03]  /*00d0*/  UMOV UR4, URZ ;  /* 0x000000ff00047c82 */ /* 0x000fc60008000000 */
[----:B------:R-:W-:-:S03]  /*00e0*/  UISETP.NE.AND UP0, UPT, UR5, URZ, UPT ;  /* 0x000000ff0500728c */ /* 0x000fc6000bf05270 */
[----:B------:R-:W-:Y:S08]  /*00f0*/  BRA.U !UP1, `(.L_x_26) ;  /* 0x0000000109c87547 */ /* 0x000ff0000b800000 */
[----:B------:R-:W-:Y:S01]  /*0100*/  ULOP3.LUT UR4, UR7, 0x7ffffff0, URZ, 0xc0, !UPT ;  /* 0x7ffffff007047892 */ /* 0x000fe2000f8ec0ff */
[----:B------:R-:W-:Y:S01]  /*0110*/  IMAD.MOV.U32 R3, RZ, RZ, RZ ;  /* 0x000000ffff037224 */ /* 0x000fe200078e00ff */
[----:B------:R-:W-:Y:S02]  /*0120*/  MOV R0, R2 ;  /* 0x0000000200007202 */ /* 0x000fe40000000f00 */
[----:B------:R-:W-:-:S12]  /*0130*/  UIADD3 UR6, UPT, UPT, -UR4, URZ, URZ ;  /* 0x000000ff04067290 */ /* 0x000fd8000fffe1ff */
.L_x_27:
[----:B------:R-:W0:Y:S08]  /*0140*/  LDC.64 R18, c[0x0][0x380] ;  /* 0x0000e000ff127b82 */ /* 0x000e300000000a00 */
[----:B------:R-:W1:Y:S01]  /*0150*/  LDC R27, c[0x0][0x394] ;  /* 0x0000e500ff1b7b82 */ /* 0x000e620000000800 */
[----:B0-----:R-:W-:-:S05]  /*0160*/  IMAD.WIDE R18, R0, 0x4, R18 ;  /* 0x0000000400127825 */ /* 0x001fca00078e0212 */
[----:B------:R0:W2:Y:S01]  /*0170*/  LDG.E R26, desc[UR8][R18.64] ;  /* 0x00000008121a7981 */ /* 0x0000a2000c1e1900 */
[----:B-1----:R-:W-:-:S04]  /*0180*/  IMAD.WIDE R20, R27, 0x4, R18 ;  /* 0x000000041b147825 */ /* 0x002fc800078e0212 */
[C---:B------:R-:W-:Y:S02]  /*0190*/  IMAD.WIDE R22, R27.reuse, 0x4, R20 ;  /* 0x000000041b167825 */ /* 0x040fe400078e0214 */
[----:B------:R-:W2:Y:S02]  /*01a0*/  LDG.E R20, desc[UR8][R20.64] ;  /* 0x0000000814147981 */ /* 0x000ea4000c1e1900 */
[C---:B------:R-:W-:Y:S02]  /*01b0*/  IMAD.WIDE R4, R27.reuse, 0x4, R22 ;  /* 0x000000041b047825 */ /* 0x040fe400078e0216 */
[----:B------:R-:W3:Y:S02]  /*01c0*/  LDG.E R22, desc[UR8][R22.64] ;  /* 0x0000000816167981 */ /* 0x000ee4000c1e1900 */
[C---:B------:R-:W-:Y:S02]  /*01d0*/  IMAD.WIDE R6, R27.reuse, 0x4, R4 ;  /* 0x000000041b067825 */ /* 0x040fe400078e0204 */
[----:B------:R1:W3:Y:S02]  /*01e0*/  LDG.E R21, desc[UR8][R4.64] ;  /* 0x0000000804157981 */ /* 0x0002e4000c1e1900 */
[----:B------:R-:W-:-:S02]  /*01f0*/  IMAD.WIDE R8, R27, 0x4, R6 ;  /* 0x000000041b087825 */ /* 0x000fc400078e0206 */
[----:B------:R-:W4:Y:S02]  /*0200*/  LDG.E R6, desc[UR8][R6.64] ;  /* 0x0000000806067981 */ /* 0x000f24000c1e1900 */
[----:B------:R-:W-:-:S04]  /*0210*/  IMAD.WIDE R10, R27, 0x4, R8 ;  /* 0x000000041b0a7825 */ /* 0x000fc800078e0208 */
[C---:B------:R-:W-:Y:S01]  /*0220*/  IMAD.WIDE R12, R27.reuse, 0x4, R10 ;  /* 0x000000041b0c7825 */ /* 0x040fe200078e020a */
[----:B------:R5:W4:Y:S04]  /*0230*/  LDG.E R7, desc[UR8][R8.64] ;  /* 0x0000000808077981 */ /* 0x000b28000c1e1900 */
[----:B------:R-:W4:Y:S01]  /*0240*/  LDG.E R10, desc[UR8][R10.64] ;  /* 0x000000080a0a7981 */ /* 0x000f22000c1e1900 */
[----:B------:R-:W-:-:S03]  /*0250*/  IMAD.WIDE R14, R27, 0x4, R12 ;  /* 0x000000041b0e7825 */ /* 0x000fc600078e020c */
[----:B------:R-:W4:Y:S01]  /*0260*/  LDG.E R13, desc[UR8][R12.64] ;  /* 0x000000080c0d7981 */ /* 0x000f22000c1e1900 */
[----:B------:R-:W-:-:S03]  /*0270*/  IMAD.WIDE R16, R27, 0x4, R14 ;  /* 0x000000041b107825 */ /* 0x000fc600078e020e */
[----:B------:R-:W4:Y:S01]  /*0280*/  LDG.E R14, desc[UR8][R14.64] ;  /* 0x000000080e0e7981 */ /* 0x000f22000c1e1900 */
[----:B0-----:R-:W-:-:S03]  /*0290*/  IMAD.WIDE R18, R27, 0x4, R16 ;  /* 0x000000041b127825 */ /* 0x001fc600078e0210 */
[----:B------:R-:W4:Y:S01]  /*02a0*/  LDG.E R17, desc[UR8][R16.64] ;  /* 0x0000000810117981 */ /* 0x000f22000c1e1900 */
[----:B------:R-:W-:-:S03]  /*02b0*/  IMAD.WIDE R24, R27, 0x4, R18 ;  /* 0x000000041b187825 */ /* 0x000fc600078e0212 */
[----:B------:R-:W4:Y:S01]  /*02c0*/  LDG.E R18, desc[UR8][R18.64] ;  /* 0x0000000812127981 */ /* 0x000f22000c1e1900 */
[----:B------:R-:W-:-:S03]  /*02d0*/  IMAD.WIDE R28, R27, 0x4, R24 ;  /* 0x000000041b1c7825 */ /* 0x000fc600078e0218 */
[----:B------:R-:W4:Y:S01]  /*02e0*/  LDG.E R25, desc[UR8][R24.64] ;  /* 0x0000000818197981 */ /* 0x000f22000c1e1900 */
[----:B-1----:R-:W-:-:S03]  /*02f0*/  IMAD.WIDE R4, R27, 0x4, R28 ;  /* 0x000000041b047825 */ /* 0x002fc600078e021c */
[----:B------:R-:W4:Y:S01]  /*0300*/  LDG.E R28, desc[UR8][R28.64] ;  /* 0x000000081c1c7981 */ /* 0x000f22000c1e1900 */
[----:B-----5:R-:W-:-:S03]  /*0310*/  IMAD.WIDE R8, R27, 0x4, R4 ;  /* 0x000000041b087825 */ /* 0x020fc600078e0204 */
[----:B------:R0:W5:Y:S02]  /*0320*/  LDG.E R23, desc[UR8][R4.64] ;  /* 0x0000000804177981 */ /* 0x000164000c1e1900 */
[----:B0-----:R-:W-:Y:S02]  /*0330*/  IMAD.WIDE R4, R27, 0x4, R8 ;  /* 0x000000041b047825 */ /* 0x001fe400078e0208 */
[----:B------:R-:W5:Y:S04]  /*0340*/  LDG.E R9, desc[UR8][R8.64] ;  /* 0x0000000808097981 */ /* 0x000f68000c1e1900 */
[----:B------:R-:W5:Y:S01]  /*0350*/  LDG.E R11, desc[UR8][R4.64] ;  /* 0x00000008040b7981 */ /* 0x000f62000c1e1900 */
[----:B------:R-:W-:-:S04]  /*0360*/  UIADD3 UR6, UPT, UPT, UR6, 0x10, URZ ;  /* 0x0000001006067890 */ /* 0x000fc8000fffe0ff */
[----:B------:R-:W-:Y:S01]  /*0370*/  UISETP.NE.AND UP1, UPT, UR6, URZ, UPT ;  /* 0x000000ff0600728c */ /* 0x000fe2000bf25270 */
[----:B------:R-:W-:Y:S01]  /*0380*/  IMAD R0, R27, 0x10, R0 ;  /* 0x000000101b007824 */ /* 0x000fe200078e0200 */
[----:B--2---:R-:W-:-:S04]  /*0390*/  IADD3 R20, PT, PT, R20, R26, R3 ;  /* 0x0000001a14147210 */ /* 0x004fc80007ffe003 */
[----:B---3--:R-:W-:-:S04]  /*03a0*/  IADD3 R20, PT, PT, R21, R22, R20 ;  /* 0x0000001615147210 */ /* 0x008fc80007ffe014 */
[----:B----4-:R-:W-:-:S04]  /*03b0*/  IADD3 R6, PT, PT, R7, R6, R20 ;  /* 0x0000000607067210 */ /* 0x010fc80007ffe014 */
[----:B------:R-:W-:-:S04]  /*03c0*/  IADD3 R6, PT, PT, R13, R10, R6 ;  /* 0x0000000a0d067210 */ /* 0x000fc80007ffe006 */
[----:B------:R-:W-:-:S04]  /*03d0*/  IADD3 R6, PT, PT, R17, R14, R6 ;  /* 0x0000000e11067210 */ /* 0x000fc80007ffe006 */
[----:B------:R-:W-:-:S04]  /*03e0*/  IADD3 R6, PT, PT, R25, R18, R6 ;  /* 0x0000001219067210 */ /* 0x000fc80007ffe006 */
[----:B-----5:R-:W-:-:S04]  /*03f0*/  IADD3 R6, PT, PT, R23, R28, R6 ;  /* 0x0000001c17067210 */ /* 0x020fc80007ffe006 */
[----:B------:R-:W-:Y:S01]  /*0400*/  IADD3 R3, PT, PT, R11, R9, R6 ;  /* 0x000000090b037210 */ /* 0x000fe20007ffe006 */
[----:B------:R-:W-:Y:S06]  /*0410*/  BRA.U UP1, `(.L_x_27) ;  /* 0xfffffffd01487547 */ /* 0x000fec000b83ffff */
.L_x_26:
[----:B------:R-:W-:Y:S05]  /*0420*/  BRA.U !UP0, `(.L_x_28) ;  /* 0x0000000108ec7547 */ /* 0x000fea000b800000 */
[----:B------:R-:W-:Y:S02]  /*0430*/  UISETP.GE.U32.AND UP0, UPT, UR5, 0x8, UPT ;  /* 0x000000080500788c */ /* 0x000fe4000bf06070 */
[----:B------:R-:W-:-:S04]  /*0440*/  ULOP3.LUT UR6, UR7, 0x7, URZ, 0xc0, !UPT ;  /* 0x0000000707067892 */ /* 0x000fc8000f8ec0ff */
[----:B------:R-:W-:-:S03]  /*0450*/  UISETP.NE.AND UP1, UPT, UR6, URZ, UPT ;  /* 0x000000ff0600728c */ /* 0x000fc6000bf25270 */
[----:B------:R-:W-:Y:S08]  /*0460*/  BRA.U !UP0, `(.L_x_29) ;  /* 0x0000000108607547 */ /* 0x000ff0000b800000 */
[----:B------:R-:W0:Y:S08]  /*0470*/  LDC R19, c[0x0][0x394] ;  /* 0x0000e500ff137b82 */ /* 0x000e300000000800 */
[----:B------:R-:W1:Y:S01]  /*0480*/  LDC.64 R8, c[0x0][0x380] ;  /* 0x0000e000ff087b82 */ /* 0x000e620000000a00 */
[----:B0-----:R-:W-:-:S04]  /*0490*/  IMAD R5, R19, UR4, R2 ;  /* 0x0000000413057c24 */ /* 0x001fc8000f8e0202 */
[----:B-1----:R-:W-:-:S04]  /*04a0*/  IMAD.WIDE R8, R5, 0x4, R8 ;  /* 0x0000000405087825 */ /* 0x002fc800078e0208 */
[C---:B------:R-:W-:Y:S02]  /*04b0*/  IMAD.WIDE R10, R19.reuse, 0x4, R8 ;  /* 0x00000004130a7825 */ /* 0x040fe400078e0208 */
[----:B------:R-:W2:Y:S02]  /*04c0*/  LDG.E R8, desc[UR8][R8.64] ;  /* 0x0000000808087981 */ /* 0x000ea4000c1e1900 */
[C---:B------:R-:W-:Y:S02]  /*04d0*/  IMAD.WIDE R12, R19.reuse, 0x4, R10 ;  /* 0x00000004130c7825 */ /* 0x040fe400078e020a */
[----:B------:R-:W2:Y:S02]  /*04e0*/  LDG.E R10, desc[UR8][R10.64] ;  /* 0x000000080a0a7981 */ /* 0x000ea4000c1e1900 */
[C---:B------:R-:W-:Y:S02]  /*04f0*/  IMAD.WIDE R14, R19.reuse, 0x4, R12 ;  /* 0x00000004130e7825 */ /* 0x040fe400078e020c */
[----:B------:R-:W3:Y:S02]  /*0500*/  LDG.E R12, desc[UR8][R12.64] ;  /* 0x000000080c0c7981 */ /* 0x000ee4000c1e1900 */
[----:B------:R-:W-:-:S02]  /*0510*/  IMAD.WIDE R16, R19, 0x4, R14 ;  /* 0x0000000413107825 */ /* 0x000fc400078e020e */
[----:B------:R-:W3:Y:S02]  /*0520*/  LDG.E R14, desc[UR8][R14.64] ;  /* 0x000000080e0e7981 */ /* 0x000ee4000c1e1900 */
[C---:B------:R-:W-:Y:S02]  /*0530*/  IMAD.WIDE R4, R19.reuse, 0x4, R16 ;  /* 0x0000000413047825 */ /* 0x040fe400078e0210 */
[----:B------:R-:W4:Y:S02]  /*0540*/  LDG.E R16, desc[UR8][R16.64] ;  /* 0x0000000810107981 */ /* 0x000f24000c1e1900 */
[C---:B------:R-:W-:Y:S02]  /*0550*/  IMAD.WIDE R6, R19.reuse, 0x4, R4 ;  /* 0x0000000413067825 */ /* 0x040fe400078e0204 */
[----:B------:R-:W4:Y:S02]  /*0560*/  LDG.E R4, desc[UR8][R4.64] ;  /* 0x0000000804047981 */ /* 0x000f24000c1e1900 */
[----:B------:R-:W-:-:S02]  /*0570*/  IMAD.WIDE R18, R19, 0x4, R6 ;  /* 0x0000000413127825 */ /* 0x000fc400078e0206 */
[----:B------:R-:W5:Y:S04]  /*0580*/  LDG.E R6, desc[UR8][R6.64] ;  /* 0x0000000806067981 */ /* 0x000f68000c1e1900 */
[----:B------:R-:W5:Y:S01]  /*0590*/  LDG.E R18, desc[UR8][R18.64] ;  /* 0x0000000812127981 */ /* 0x000f62000c1e1900 */
[----:B------:R-:W-:Y:S01]  /*05a0*/  UIADD3 UR4, UPT, UPT, UR4, 0x8, URZ ;  /* 0x0000000804047890 */ /* 0x000fe2000fffe0ff */
[----:B--2---:R-:W-:-:S04]  /*05b0*/  IADD3 R3, PT, PT, R10, R8, R3 ;  /* 0x000000080a037210 */ /* 0x004fc80007ffe003 */
[----:B---3--:R-:W-:-:S04]  /*05c0*/  IADD3 R3, PT, PT, R14, R12, R3 ;  /* 0x0000000c0e037210 */ /* 0x008fc80007ffe003 */
[----:B----4-:R-:W-:-:S04]  /*05d0*/  IADD3 R3, PT, PT, R4, R16, R3 ;  /* 0x0000001004037210 */ /* 0x010fc80007ffe003 */
[----:B-----5:R-:W-:-:S07]  /*05e0*/  IADD3 R3, PT, PT, R18, R6, R3 ;  /* 0x0000000612037210 */ /* 0x020fce0007ffe003 */
.L_x_29:
        /* <DEDUP_REMOVED lines=13> */
[----:B------:R-:W-:Y:S02]  /*06c0*/  IMAD.WIDE R10, R11, 0x4, R8 ;  /* 0x000000040b0a7825 */ /* 0x000fe400078e0208 */
[----:B------:R-:W3:Y:S04]  /*06d0*/  LDG.E R8, desc[UR8][R8.64] ;  /* 0x0000000808087981 */ /* 0x000ee8000c1e1900 */
[----:B------:R-:W3:Y:S01]  /*06e0*/  LDG.E R10, desc[UR8][R10.64] ;  /* 0x000000080a0a7981 */ /* 0x000ee2000c1e1900 */
[----:B------:R-:W-:Y:S01]  /*06f0*/  UIADD3 UR4, UPT, UPT, UR4, 0x4, URZ ;  /* 0x0000000404047890 */ /* 0x000fe2000fffe0ff */
[----:B--2---:R-:W-:-:S04]  /*0700*/  IADD3 R3, PT, PT, R6, R4, R3 ;  /* 0x0000000406037210 */ /* 0x004fc80007ffe003 */
[----:B---3--:R-:W-:-:S07]  /*0710*/  IADD3 R3, PT, PT, R10, R8, R3 ;  /* 0x000000080a037210 */ /* 0x008fce0007ffe003 */
.L_x_30:
[----:B------:R-:W-:Y:S05]  /*0720*/  BRA.U !UP1, `(.L_x_28) ;  /* 0x00000001092c7547 */ /* 0x000fea000b800000 */
[----:B------:R-:W0:Y:S01]  /*0730*/  LDC R0, c[0x0][0x394] ;  /* 0x0000e500ff007b82 */ /* 0x000e220000000800 */
[----:B------:R-:W-:-:S07]  /*0740*/  UIADD3 UR5, UPT, UPT, -UR5, URZ, URZ ;  /* 0x000000ff05057290 */ /* 0x000fce000fffe1ff */
[----:B------:R-:W1:Y:S01]  /*0750*/  LDC.64 R6, c[0x0][0x380] ;  /* 0x0000e000ff067b82 */ /* 0x000e620000000a00 */
[----:B0-----:R-:W-:-:S07]  /*0760*/  IMAD R9, R0, UR4, R2 ;  /* 0x0000000400097c24 */ /* 0x001fce000f8e0202 */
.L_x_31:
[----:B-1----:R-:W-:-:S06]  /*0770*/  IMAD.WIDE R4, R9, 0x4, R6 ;  /* 0x0000000409047825 */ /* 0x002fcc00078e0206 */
[----:B------:R-:W2:Y:S01]  /*0780*/  LDG.E R4, desc[UR8][R4.64] ;  /* 0x0000000804047981 */ /* 0x000ea2000c1e1900 */
[----:B------:R-:W-:Y:S01]  /*0790*/  UIADD3 UR5, UPT, UPT, UR5, 0x1, URZ ;  /* 0x0000000105057890 */ /* 0x000fe2000fffe0ff */
[----:B------:R-:W-:-:S03]  /*07a0*/  IMAD.IADD R9, R9, 0x1, R0 ;  /* 0x0000000109097824 */ /* 0x000fc600078e0200 */
[----:B------:R-:W-:Y:S01]  /*07b0*/  UISETP.NE.AND UP0, UPT, UR5, URZ, UPT ;  /* 0x000000ff0500728c */ /* 0x000fe2000bf05270 */
[----:B--2---:R-:W-:-:S08]  /*07c0*/  IADD3 R3, PT, PT, R4, R3, RZ ;  /* 0x0000000304037210 */ /* 0x004fd00007ffe0ff */
[----:B------:R-:W-:Y:S05]  /*07d0*/  BRA.U UP0, `(.L_x_31) ;  /* 0xfffffffd00e47547 */ /* 0x000fea000b83ffff */
.L_x_28:
[----:B------:R-:W-:-:S07]  /*07e0*/  I2FP.F32.S32 R3, R3 ;  /* 0x0000000300037245 */ /* 0x000fce0000201400 */
.L_x_25:
        /* <DEDUP_REMOVED lines=11> */
[----:B------:R-:W-:Y:S05]  /*08a0*/  CALL.REL.NOINC `($__internal_1_$__cuda_sm3x_div_rn_noftz_f32_slowpath) ;  /* 0x0000000000187944 */ /* 0x000fea0003c00000 */
[----:B------:R-:W-:-:S07]  /*08b0*/  IMAD.MOV.U32 R7, RZ, RZ, R0 ;  /* 0x000000ffff077224 */ /* 0x000fce00078e0000 */
.L_x_33:
[----:B------:R-:W-:Y:S05]  /*08c0*/  BSYNC.RECONVERGENT B0 ;  /* 0x0000000000007941 */ /* 0x000fea0003800200 */
.L_x_32:
[----:B------:R-:W0:Y:S02]  /*08d0*/  LDC.64 R4, c[0x0][0x388] ;  /* 0x0000e200ff047b82 */ /* 0x000e240000000a00 */
[----:B0-----:R-:W-:-:S05]  /*08e0*/  IMAD.WIDE R2, R2, 0x4, R4 ;  /* 0x0000000402027825 */ /* 0x001fca00078e0204 */
[----:B------:R-:W-:Y:S01]  /*08f0*/  STG.E desc[UR8][R2.64], R7 ;  /* 0x0000000702007986 */ /* 0x000fe2000c101908 */
[----:B------:R-:W-:Y:S05]  /*0900*/  EXIT ;  /* 0x000000000000794d */ /* 0x000fea0003800000 */
        .weak           $__internal_1_$__cuda_sm3x_div_rn_noftz_f32_slowpath
        .type           $__internal_1_$__cuda_sm3x_div_rn_noftz_f32_slowpath,@function
        .size           $__internal_1_$__cuda_sm3x_div_rn_noftz_f32_slowpath,(.L_x_61 - $__internal_1_$__cuda_sm3x_div_rn_noftz_f32_slowpath)
$__internal_1_$__cuda_sm3x_div_rn_noftz_f32_slowpath:
[----:B------:R-:W-:Y:S01]  /*0910*/  SHF.R.U32.HI R5, RZ, 0x17, R6 ;  /* 0x00000017ff057819 */ /* 0x000fe20000011606 */
[----:B------:R-:W-:Y:S01]  /*0920*/  BSSY.RECONVERGENT B1, `(.L_x_34) ;  /* 0x0000063000017945 */ /* 0x000fe20003800200 */
[----:B------:R-:W-:Y:S02]  /*0930*/  SHF.R.U32.HI R0, RZ, 0x17, R3 ;  /* 0x00000017ff007819 */ /* 0x000fe40000011603 */
[----:B------:R-:W-:Y:S02]  /*0940*/  LOP3.LUT R5, R5, 0xff, RZ, 0xc0, !PT ;  /* 0x000000ff05057812 */ /* 0x000fe400078ec0ff */
[----:B------:R-:W-:-:S03]  /*0950*/  LOP3.LUT R10, R0, 0xff, RZ, 0xc0, !PT ;  /* 0x000000ff000a7812 */ /* 0x000fc600078ec0ff */
[----:B------:R-:W-:Y:S01]  /*0960*/  VIADD R8, R5, 0xffffffff ;  /* 0xffffffff05087836 */ /* 0x000fe20000000000 */
[----:B------:R-:W-:-:S04]  /*0970*/  IADD3 R9, PT, PT, R10, -0x1, RZ ;  /* 0xffffffff0a097810 */ /* 0x000fc80007ffe0ff */
        /* <DEDUP_REMOVED lines=23> */
[----:B------:R-:W-:Y:S01]  /*0af0*/  @P0 MOV R7, RZ ;  /* 0x000000ff00070202 */ /* 0x000fe20000000f00 */
[----:B------:R-:W-:Y:S02]  /*0b00*/  @!P0 IMAD.MOV.U32 R7, RZ, RZ, -0x40 ;  /* 0xffffffc0ff078424 */ /* 0x000fe400078e00ff */
[----:B------:R-:W-:Y:S01]  /*0b10*/  @!P0 FFMA R3, R3, 1.84467440737095516160e+19, RZ ;  /* 0x5f80000003038823 */ /* 0x000fe200000000ff */
[----:B------:R-:W-:Y:S01]  /*0b20*/  @!P1 FFMA R6, R0, 1.84467440737095516160e+19, RZ ;  /* 0x5f80000000069823 */ /* 0x000fe200000000ff */
[----:B------:R-:W-:-:S07]  /*0b30*/  @!P1 VIADD R7, R7, 0x40 ;  /* 0x0000004007079836 */ /* 0x000fce0000000000 */
.L_x_35:
[----:B------:R-:W-:Y:S01]  /*0b40*/  LEA R9, R5, 0xc0800000, 0x17 ;  /* 0xc080000005097811 */ /* 0x000fe200078eb8ff */
[----:B------:R-:W-:Y:S03]  /*0b50*/  BSSY.RECONVERGENT B2, `(.L_x_40) ;  /* 0x0000036000027945 */ /* 0x000fe60003800200 */
[----:B------:R-:W-:Y:S01]  /*0b60*/  IADD3 R9, PT, PT, -R9, R6, RZ ;  /* 0x0000000609097210 */ /* 0x000fe20007ffe1ff */
[----:B------:R-:W-:-:S03]  /*0b70*/  VIADD R6, R10, 0xffffff81 ;  /* 0xffffff810a067836 */ /* 0x000fc60000000000 */
        /* <DEDUP_REMOVED lines=13> */
[----:B------:R-:W-:-:S04]  /*0c50*/  LOP3.LUT R3, R3, 0xff, RZ, 0xc0, !PT ;  /* 0x000000ff03037812 */ /* 0x000fc800078ec0ff */
[----:B------:R-:W-:-:S05]  /*0c60*/  IADD3 R7, PT, PT, R3, R6, RZ ;  /* 0x0000000603077210 */ /* 0x000fca0007ffe0ff */
        /* <DEDUP_REMOVED lines=16> */
[C---:B------:R-:W-:Y:S01]  /*0d70*/  VIADD R8, R7.reuse, 0x20 ;  /* 0x0000002007087836 */ /* 0x040fe20000000000 */
[----:B------:R-:W-:Y:S02]  /*0d80*/  IADD3 R7, PT, PT, -R7, RZ, RZ ;  /* 0x000000ff07077210 */ /* 0x000fe40007ffe1ff */
[----:B------:R-:W-:-:S02]  /*0d90*/  LOP3.LUT R5, R5, 0x800000, RZ, 0xfc, !PT ;  /* 0x0080000005057812 */ /* 0x000fc400078efcff */
[----:B------:R-:W-:Y:S02]  /*0da0*/  FSETP.NEU.FTZ.AND P0, PT, R3, R6, PT ;  /* 0x000000060300720b */ /* 0x000fe40003f1d000 */
[----:B------:R-:W-:Y:S02]  /*0db0*/  SHF.L.U32 R8, R5, R8, RZ ;  /* 0x0000000805087219 */ /* 0x000fe400000006ff */
[----:B------:R-:W-:Y:S02]  /*0dc0*/  SEL R6, R7, RZ, P2 ;  /* 0x000000ff07067207 */ /* 0x000fe40001000000 */
[----:B------:R-:W-:Y:S02]  /*0dd0*/  ISETP.NE.AND P1, PT, R8, RZ, P1 ;  /* 0x000000ff0800720c */ /* 0x000fe40000f25270 */
[----:B------:R-:W-:Y:S02]  /*0de0*/  SHF.R.U32.HI R6, RZ, R6, R5 ;  /* 0x00000006ff067219 */ /* 0x000fe40000011605 */
[----:B------:R-:W-:-:S02]  /*0df0*/  PLOP3.LUT P0, PT, P0, P1, PT, 0xf8, 0x8f ;  /* 0x00000000008f781c */ /* 0x000fc40000703f70 */
[----:B------:R-:W-:Y:S02]  /*0e00*/  SHF.R.U32.HI R8, RZ, 0x1, R6 ;  /* 0x00000001ff087819 */ /* 0x000fe40000011606 */
[----:B------:R-:W-:-:S04]  /*0e10*/  SEL R3, RZ, 0x1, !P0 ;  /* 0x00000001ff037807 */ /* 0x000fc80004000000 */
[----:B------:R-:W-:-:S04]  /*0e20*/  LOP3.LUT R3, R3, 0x1, R8, 0xf8, !PT ;  /* 0x0000000103037812 */ /* 0x000fc800078ef808 */
[----:B------:R-:W-:-:S05]  /*0e30*/  LOP3.LUT R3, R3, R6, RZ, 0xc0, !PT ;  /* 0x0000000603037212 */ /* 0x000fca00078ec0ff */
[----:B------:R-:W-:-:S05]  /*0e40*/  IMAD.IADD R3, R8, 0x1, R3 ;  /* 0x0000000108037824 */ /* 0x000fca00078e0203 */
[----:B------:R-:W-:Y:S01]  /*0e50*/  LOP3.LUT R0, R3, R0, RZ, 0xfc, !PT ;  /* 0x0000000003007212 */ /* 0x000fe200078efcff */
[----:B------:R-:W-:Y:S06]  /*0e60*/  BRA `(.L_x_43) ;  /* 0x0000000000107947 */ /* 0x000fec0003800000 */
.L_x_42:
[----:B------:R-:W-:-:S04]  /*0e70*/  LOP3.LUT R0, R0, 0x80000000, RZ, 0xc0, !PT ;  /* 0x8000000000007812 */ /* 0x000fc800078ec0ff */
[----:B------:R-:W-:Y:S01]  /*0e80*/  LOP3.LUT R0, R0, 0x7f800000, RZ, 0xfc, !PT ;  /* 0x7f80000000007812 */ /* 0x000fe200078efcff */
[----:B------:R-:W-:Y:S06]  /*0e90*/  BRA `(.L_x_43) ;  /* 0x0000000000047947 */ /* 0x000fec0003800000 */
.L_x_41:
[----:B------:R-:W-:-:S07]  /*0ea0*/  IMAD R0, R6, 0x800000, R0 ;  /* 0x0080000006007824 */ /* 0x000fce00078e0200 */
.L_x_43:
[----:B------:R-:W-:Y:S05]  /*0eb0*/  BSYNC.RECONVERGENT B2 ;  /* 0x0000000000027941 */ /* 0x000fea0003800200 */
.L_x_40:
[----:B------:R-:W-:Y:S05]  /*0ec0*/  BRA `(.L_x_44) ;  /* 0x0000000000207947 */ /* 0x000fea0003800000 */
.L_x_39:
[----:B------:R-:W-:-:S04]  /*0ed0*/  LOP3.LUT R0, R6, 0x80000000, R3, 0x48, !PT ;  /* 0x8000000006007812 */ /* 0x000fc800078e4803 */
[----:B------:R-:W-:Y:S01]  /*0ee0*/  LOP3.LUT R0, R0, 0x7f800000, RZ, 0xfc, !PT ;  /* 0x7f80000000007812 */ /* 0x000fe200078efcff */
[----:B------:R-:W-:Y:S06]  /*0ef0*/  BRA `(.L_x_44) ;  /* 0x0000000000147947 */ /* 0x000fec0003800000 */
.L_x_38:
[----:B------:R-:W-:Y:S01]  /*0f00*/  LOP3.LUT R0, R6, 0x80000000, R3, 0x48, !PT ;  /* 0x8000000006007812 */ /* 0x000fe200078e4803 */
[----:B------:R-:W-:Y:S06]  /*0f10*/  BRA `(.L_x_44) ;  /* 0x00000000000c7947 */ /* 0x000fec0003800000 */
.L_x_37:
[----:B------:R-:W0:Y:S01]  /*0f20*/  MUFU.RSQ R0, -QNAN ;  /* 0xffc0000000007908 */ /* 0x000e220000001400 */
[----:B------:R-:W-:Y:S05]  /*0f30*/  BRA `(.L_x_44) ;  /* 0x0000000000047947 */ /* 0x000fea0003800000 */
.L_x_36:
[----:B------:R-:W-:-:S07]  /*0f40*/  FADD.FTZ R0, R3, R0 ;  /* 0x0000000003007221 */ /* 0x000fce0000010000 */
.L_x_44:
[----:B------:R-:W-:Y:S05]  /*0f50*/  BSYNC.RECONVERGENT B1 ;  /* 0x0000000000017941 */ /* 0x000fea0003800200 */
.L_x_34:
[----:B------:R-:W-:-:S04]  /*0f60*/  HFMA2 R5, -RZ, RZ, 0, 0 ;  /* 0x00000000ff057431 */ /* 0x000fc800000001ff */
[----:B0-----:R-:W-:Y:S05]  /*0f70*/  RET.REL.NODEC R4 `(_Z7col_sumPKiPfii) ;  /* 0xfffffff004207950 */ /* 0x001fea0003c3ffff */
.L_x_45:
        /* <DEDUP_REMOVED lines=16> */
.L_x_61:


//--------------------- .text._Z7avg_divPft       --------------------------
	.section	.text._Z7avg_divPft,"ax",@progbits
	.align	128
        .global         _Z7avg_divPft
        .type           _Z7avg_divPft,@function
        .size           _Z7avg_divPft,(.L_x_62 - _Z7avg_divPft)
        .other          _Z7avg_divPft,@"STO_CUDA_ENTRY STV_DEFAULT"
_Z7avg_divPft:
.text._Z7avg_divPft:
[----:B------:R-:W-:Y:S01]  /*0000*/  LDC R1, c[0x0][0x37c] ;  /* 0x0000df00ff017b82 */ /* 0x000fe20000000800 */
[----:B------:R-:W0:Y:S07]  /*0010*/  S2R R0, SR_TID.X ;  /* 0x0000000000007919 */ /* 0x000e2e0000002100 */
[----:B------:R-:W0:Y:S01]  /*0020*/  S2UR UR6, SR_CTAID.X ;  /* 0x00000000000679c3 */ /* 0x000e220000002500 */
[----:B------:R-:W1:Y:S07]  /*0030*/  LDCU.64 UR4, c[0x0][0x358] ;  /* 0x00006b00ff0477ac */ /* 0x000e6e0008000a00 */
[----:B------:R-:W0:Y:S08]  /*0040*/  LDC R3, c[0x0][0x360] ;  /* 0x0000d800ff037b82 */ /* 0x000e300000000800 */
[----:B------:R-:W2:Y:S01]  /*0050*/  LDC.64 R4, c[0x0][0x380] ;  /* 0x0000e000ff047b82 */ /* 0x000ea20000000a00 */
[----:B0-----:R-:W-:Y:S01]  /*0060*/  IMAD R3, R3, UR6, R0 ;  /* 0x0000000603037c24 */ /* 0x001fe2000f8e0200 */
[----:B------:R-:W0:Y:S03]  /*0070*/  LDCU.U16 UR6, c[0x0][0x388] ;  /* 0x00007100ff0677ac */ /* 0x000e260008000400 */
[----:B--2---:R-:W-:-:S05]  /*0080*/  IMAD.WIDE.U32 R4, R3, 0x4, R4 ;  /* 0x0000000403047825 */ /* 0x004fca00078e0004 */
[----:B-1----:R-:W2:Y:S01]  /*0090*/  LDG.E R0, desc[UR4][R4.64] ;  /* 0x0000000404007981 */ /* 0x002ea2000c1e1900 */
[----:B------:R-:W-:Y:S01]  /*00a0*/  BSSY.RECONVERGENT B0, `(.L_x_46) ;  /* 0x000000d000007945 */ /* 0x000fe20003800200 */
[----:B0-----:R-:W-:-:S04]  /*00b0*/  I2FP.F32.U32 R3, UR6 ;  /* 0x0000000600037c45 */ /* 0x001fc80008201000 */
[----:B------:R-:W0:Y:S02]  /*00c0*/  MUFU.RCP R2, R3 ;  /* 0x0000000300027308 */ /* 0x000e240000001000 */
[----:B0-----:R-:W-:-:S04]  /*00d0*/  FFMA R7, -R3, R2, 1 ;  /* 0x3f80000003077423 */ /* 0x001fc80000000102 */
[----:B------:R-:W-:Y:S02]  /*00e0*/  FFMA R7, R2, R7, R2 ;  /* 0x0000000702077223 */ /* 0x000fe40000000002 */
[----:B--2---:R-:W0:Y:S02]  /*00f0*/  FCHK P0, R0, R3 ;  /* 0x0000000300007302 */ /* 0x004e240000000000 */
[----:B------:R-:W-:-:S04]  /*0100*/  FFMA R2, R0, R7, RZ ;  /* 0x0000000700027223 */ /* 0x000fc800000000ff */
[----:B------:R-:W-:-:S04]  /*0110*/  FFMA R6, -R3, R2, R0 ;  /* 0x0000000203067223 */ /* 0x000fc80000000100 */
[----:B------:R-:W-:Y:S01]  /*0120*/  FFMA R7, R7, R6, R2 ;  /* 0x0000000607077223 */ /* 0x000fe20000000002 */
[----:B0-----:R-:W-:Y:S06]  /*0130*/  @!P0 BRA `(.L_x_47) ;  /* 0x00000000000c8947 */ /* 0x001fec0003800000 */
[----:B------:R-:W-:-:S07]  /*0140*/  MOV R2, 0x160 ;  /* 0x0000016000027802 */ /* 0x000fce0000000f00 */
[----:B------:R-:W-:Y:S05]  /*0150*/  CALL.REL.NOINC `($__internal_2_$__cuda_sm3x_div_rn_noftz_f32_slowpath) ;  /* 0x0000000000107944 */ /* 0x000fea0003c00000 */
[----:B------:R-:W-:-:S07]  /*0160*/  IMAD.MOV.U32 R7, RZ, RZ, R0 ;  /* 0x000000ffff077224 */ /* 0x000fce00078e0000 */
.L_x_47:
[----:B------:R-:W-:Y:S05]  /*0170*/  BSYNC.RECONVERGENT B0 ;  /* 0x0000000000007941 */ /* 0x000fea0003800200 */
.L_x_46:
[----:B------:R-:W-:Y:S01]  /*0180*/  STG.E desc[UR4][R4.64], R7 ;  /* 0x0000000704007986 */ /* 0x000fe2000c101904 */
[----:B------:R-:W-:Y:S05]  /*0190*/  EXIT ;  /* 0x000000000000794d */ /* 0x000fea0003800000 */
        .weak           $__internal_2_$__cuda_sm3x_div_rn_noftz_f32_slowpath
        .type           $__internal_2_$__cuda_sm3x_div_rn_noftz_f32_slowpath,@function
        .size           $__internal_2_$__cuda_sm3x_div_rn_noftz_f32_slowpath,(.L_x_62 - $__internal_2_$__cuda_sm3x_div_rn_noftz_f32_slowpath)
$__internal_2_$__cuda_sm3x_div_rn_noftz_f32_slowpath:
[--C-:B------:R-:W-:Y:S01]  /*01a0*/  SHF.R.U32.HI R7, RZ, 0x17, R3.reuse ;  /* 0x00000017ff077819 */ /* 0x100fe20000011603 */
[----:B------:R-:W-:Y:S01]  /*01b0*/  BSSY.RECONVERGENT B1, `(.L_x_48) ;  /* 0x0000064000017945 */ /* 0x000fe20003800200 */
[--C-:B------:R-:W-:Y:S01]  /*01c0*/  SHF.R.U32.HI R6, RZ, 0x17, R0.reuse ;  /* 0x00000017ff067819 */ /* 0x100fe20000011600 */
[----:B------:R-:W-:Y:S01]  /*01d0*/  IMAD.MOV.U32 R8, RZ, RZ, R0 ;  /* 0x000000ffff087224 */ /* 0x000fe200078e0000 */
[----:B------:R-:W-:Y:S01]  /*01e0*/  LOP3.LUT R7, R7, 0xff, RZ, 0xc0, !PT ;  /* 0x000000ff07077812 */ /* 0x000fe200078ec0ff */
[----:B------:R-:W-:Y:S01]  /*01f0*/  IMAD.MOV.U32 R9, RZ, RZ, R3 ;  /* 0x000000ffff097224 */ /* 0x000fe200078e0003 */
[----:B------:R-:W-:-:S03]  /*0200*/  LOP3.LUT R6, R6, 0xff, RZ, 0xc0, !PT ;  /* 0x000000ff06067812 */ /* 0x000fc600078ec0ff */
[----:B------:R-:W-:Y:S02]  /*0210*/  VIADD R12, R7, 0xffffffff ;  /* 0xffffffff070c7836 */ /* 0x000fe40000000000 */
[----:B------:R-:W-:-:S03]  /*0220*/  VIADD R11, R6, 0xffffffff ;  /* 0xffffffff060b7836 */ /* 0x000fc60000000000 */
[----:B------:R-:W-:-:S04]  /*0230*/  ISETP.GT.U32.AND P0, PT, R12, 0xfd, PT ;  /* 0x000000fd0c00780c */ /* 0x000fc80003f04070 */
[----:B------:R-:W-:-:S13]  /*0240*/  ISETP.GT.U32.OR P0, PT, R11, 0xfd, P0 ;  /* 0x000000fd0b00780c */ /* 0x000fda0000704470 */
[----:B------:R-:W-:Y:S01]  /*0250*/  @!P0 IMAD.MOV.U32 R10, RZ, RZ, RZ ;  /* 0x000000ffff0a8224 */ /* 0x000fe200078e00ff */
[----:B------:R-:W-:Y:S06]  /*0260*/  @!P0 BRA `(.L_x_49) ;  /* 0x00000000005c8947 */ /* 0x000fec0003800000 */
[----:B------:R-:W-:Y:S02]  /*0270*/  FSETP.GTU.FTZ.AND P0, PT, |R0|, +INF , PT ;  /* 0x7f8000000000780b */ /* 0x000fe40003f1c200 */
        /* <DEDUP_REMOVED lines=22> */
.L_x_49:
[----:B------:R-:W-:Y:S01]  /*03e0*/  LEA R0, R7, 0xc0800000, 0x17 ;  /* 0xc080000007007811 */ /* 0x000fe200078eb8ff */
[----:B------:R-:W-:Y:S01]  /*03f0*/  VIADD R6, R6, 0xffffff81 ;  /* 0xffffff8106067836 */ /* 0x000fe20000000000 */
[----:B------:R-:W-:Y:S03]  /*0400*/  BSSY.RECONVERGENT B2, `(.L_x_54) ;  /* 0x0000035000027945 */ /* 0x000fe60003800200 */
[----:B------:R-:W-:Y:S01]  /*0410*/  IMAD.IADD R9, R9, 0x1, -R0 ;  /* 0x0000000109097824 */ /* 0x000fe200078e0a00 */
[C---:B------:R-:W-:Y:S01]  /*0420*/  IADD3 R7, PT, PT, R6.reuse, 0x7f, -R7 ;  /* 0x0000007f06077810 */ /* 0x040fe20007ffe807 */
[----:B------:R-:W-:Y:S02]  /*0430*/  IMAD R0, R6, -0x800000, R8 ;  /* 0xff80000006007824 */ /* 0x000fe400078e0208 */
[----:B------:R-:W0:Y:S01]  /*0440*/  MUFU.RCP R3, R9 ;  /* 0x0000000900037308 */ /* 0x000e220000001000 */
[----:B------:R-:W-:Y:S01]  /*0450*/  FADD.FTZ R11, -R9, -RZ ;  /* 0x800000ff090b7221 */ /* 0x000fe20000010100 */
[----:B------:R-:W-:-:S03]  /*0460*/  IMAD.IADD R7, R7, 0x1, R10 ;  /* 0x0000000107077824 */ /* 0x000fc600078e020a */
        /* <DEDUP_REMOVED lines=42> */
.L_x_56:
[----:B------:R-:W-:-:S04]  /*0710*/  LOP3.LUT R0, R0, 0x80000000, RZ, 0xc0, !PT ;  /* 0x8000000000007812 */ /* 0x000fc800078ec0ff */
[----:B------:R-:W-:Y:S01]  /*0720*/  LOP3.LUT R0, R0, 0x7f800000, RZ, 0xfc, !PT ;  /* 0x7f80000000007812 */ /* 0x000fe200078efcff */
[----:B------:R-:W-:Y:S06]  /*0730*/  BRA `(.L_x_57) ;  /* 0x0000000000047947 */ /* 0x000fec0003800000 */
.L_x_55:
[----:B------:R-:W-:-:S07]  /*0740*/  IMAD R0, R7, 0x800000, R0 ;  /* 0x0080000007007824 */ /* 0x000fce00078e0200 */
.L_x_57:
[----:B------:R-:W-:Y:S05]  /*0750*/  BSYNC.RECONVERGENT B2 ;  /* 0x0000000000027941 */ /* 0x000fea0003800200 */
.L_x_54:
[----:B------:R-:W-:Y:S05]  /*0760*/  BRA `(.L_x_58) ;  /* 0x0000000000207947 */ /* 0x000fea0003800000 */
.L_x_53:
[----:B------:R-:W-:-:S04]  /*0770*/  LOP3.LUT R0, R9, 0x80000000, R8, 0x48, !PT ;  /* 0x8000000009007812 */ /* 0x000fc800078e4808 */
[----:B------:R-:W-:Y:S01]  /*0780*/  LOP3.LUT R0, R0, 0x7f800000, RZ, 0xfc, !PT ;  /* 0x7f80000000007812 */ /* 0x000fe200078efcff */
[----:B------:R-:W-:Y:S06]  /*0790*/  BRA `(.L_x_58) ;  /* 0x0000000000147947 */ /* 0x000fec0003800000 */
.L_x_52:
[----:B------:R-:W-:Y:S01]  /*07a0*/  LOP3.LUT R0, R9, 0x80000000, R8, 0x48, !PT ;  /* 0x8000000009007812 */ /* 0x000fe200078e4808 */
[----:B------:R-:W-:Y:S06]  /*07b0*/  BRA `(.L_x_58) ;  /* 0x00000000000c7947 */ /* 0x000fec0003800000 */
.L_x_51:
[----:B------:R-:W0:Y:S01]  /*07c0*/  MUFU.RSQ R0, -QNAN ;  /* 0xffc0000000007908 */ /* 0x000e220000001400 */
[----:B------:R-:W-:Y:S05]  /*07d0*/  BRA `(.L_x_58) ;  /* 0x0000000000047947 */ /* 0x000fea0003800000 */
.L_x_50:
[----:B------:R-:W-:-:S07]  /*07e0*/  FADD.FTZ R0, R0, R3 ;  /* 0x0000000300007221 */ /* 0x000fce0000010000 */
.L_x_58:
[----:B------:R-:W-:Y:S05]  /*07f0*/  BSYNC.RECONVERGENT B1 ;  /* 0x0000000000017941 */ /* 0x000fea0003800200 */
.L_x_48:
[----:B------:R-:W-:-:S04]  /*0800*/  IMAD.MOV.U32 R3, RZ, RZ, 0x0 ;  /* 0x00000000ff037424 */ /* 0x000fc800078e00ff */
[----:B0-----:R-:W-:Y:S05]  /*0810*/  RET.REL.NODEC R2 `(_Z7avg_divPft) ;  /* 0xfffffff402f87950 */ /* 0x001fea0003c3ffff */
.L_x_59:
        /* <DEDUP_REMOVED lines=14> */
.L_x_62:


//--------------------- .nv.shared._Z16parallel_col_sumILt64ELt8ELt64EEvPKiPfS2_t --------------------------
	.section	.nv.shared._Z16parallel_col_sumILt64ELt8ELt64EEvPKiPfS2_t,"aw",@nobits
	.sectionflags	@""
	.align	4
.nv.shared._Z16parallel_col_sumILt64ELt8ELt64EEvPKiPfS2_t:
	.zero		2052


//--------------------- .nv.shared.reserved.0     --------------------------
	.section	.nv.shared.reserved.0,"aw",@nobits
	.weak		__nv_reservedSMEM_offset_0_alias
	.size		__nv_reservedSMEM_offset_0_alias, 0, 64
	.other		__nv_reservedSMEM_offset_0_alias,@"STO_CUDA_RESERVED_SHARED STV_DEFAULT"
__nv_reservedSMEM_offset_0_alias:
	.zero		0
	.zero		64


//--------------------- .nv.constant0._Z16parallel_col_sumILt64ELt8ELt64EEvPKiPfS2_t --------------------------
	.section	.nv.constant0._Z16parallel_col_sumILt64ELt8ELt64EEvPKiPfS2_t,"a",@progbits
	.sectionflags	@""
	.align	4
.nv.constant0._Z16parallel_col_sumILt64ELt8ELt64EEvPKiPfS2_t:
	.zero		922


//--------------------- .nv.constant0._Z7row_sumPKiPfi --------------------------
	.section	.nv.constant0._Z7row_sumPKiPfi,"a",@progbits
	.sectionflags	@""
	.align	4
.nv.constant0._Z7row_sumPKiPfi:
	.zero		916


//--------------------- .nv.constant0._Z7col_sumPKiPfii --------------------------
	.section	.nv.constant0._Z7col_sumPKiPfii,"a",@progbits
	.sectionflags	@""
	.align	4
.nv.constant0._Z7col_sumPKiPfii:
	.zero		920


//--------------------- .nv.constant0._Z7avg_divPft --------------------------
	.section	.nv.constant0._Z7avg_divPft,"a",@progbits
	.sectionflags	@""
	.align	4
.nv.constant0._Z7avg_divPft:
	.zero		906


//--------------------- SYMBOLS --------------------------

	.type		.nv.reservedSmem.offset0,@object
	.size		.nv.reservedSmem.offset0,0x4
	.type		.nv.reservedSmem.cap,@object
	.size		.nv.reservedSmem.cap,0x4
